	.target	sm_90a

	.elftype	@"ET_EXEC"


//--------------------- .note.nv.tkinfo           --------------------------
	.section	.note.nv.tkinfo,"",@"SHT_NOTE"
	.sectionflags	@"SHF_NOTE_NV_TKINFO"
	.tkinfo
        /*0018*/ 	.word	0x00000002
        /*0030*/ 	.string	""
        /*0030*/ 	.string	"ptxas"
        /*0030*/ 	.string	"Cuda compilation tools, release 13.0, V13.0.88"
        /*0030*/ 	.string	"Build cuda_13.0.r13.0/compiler.36424714_0"
        /*0030*/ 	.string	"-arch sm_90a -m 64 "



//--------------------- .note.nv.cuinfo           --------------------------
	.section	.note.nv.cuinfo,"",@"SHT_NOTE"
	.sectionflags	@"SHF_NOTE_NV_CUINFO"
        /*0018*/ 	.short	0x0002
        /*001a*/ 	.short	0x005a
        /*001c*/ 	.short	0x0082
	.zero		2


//--------------------- .nv.info                  --------------------------
	.section	.nv.info,"",@"SHT_CUDA_INFO"
	.align	4


	//----- nvinfo : EIATTR_REGCOUNT
	.align		4
        /*0000*/ 	.byte	0x04, 0x2f
        /*0002*/ 	.short	(.L_12 - .L_11)
	.align		4
.L_11:
        /*0004*/ 	.word	index@(_ZN7cutlass13device_kernelINS_4gemm6kernel13GemmUniversalIN4cute5tupleIJiiiiEEENS1_10collective13CollectiveMmaINS1_37MainloopSm90TmaGmmaWarpSpecializedFP8ILi4ENS5_IJNS4_1CILi2EEENSA_ILi1EEESC_EEENS1_35KernelTmaWarpSpecializedCooperativeEEENS5_IJNSA_ILi256EEENSA_ILi128EEESH_EEENS_12float_e5m2_tENS5_IJlSC_lEEESJ_SK_NS4_8TiledMMAINS4_8MMA_AtomIJNS4_4SM904GMMA31MMA_64x128x32_F32E5M2E5M2_SS_TNILNSO_7ScaleInE1ELSQ_1EEEEEENS4_6LayoutISD_NS5_IJSC_NSA_ILi0EEESU_EEEEENS5_IJNS4_10UnderscoreESX_SX_EEEEENS4_13SM90_TMA_LOADENS4_14ComposedLayoutINS4_7SwizzleILi3ELi4ELi3EEENS4_18smem_ptr_flag_bitsILi8EEENST_INS5_IJNSA_ILi8EEESH_EEENS5_IJSH_SC_EEEEEEEvNS4_8identityENS4_23SM90_TMA_LOAD_MULTICASTES1A_vS1B_EENS_8epilogue10collective6detail29Sm90TmaWarpSpecializedAdapterINS1F_15DefaultEpilogueISJ_SK_SK_NS1E_6thread17LinearCombinationISJ_Li1EffLNS1J_9ScaleType4KindE0ELNS_15FloatRoundStyleE2ESJ_EENS1_15EpilogueDefaultEEEEEvvEEEEvNT_6ParamsE)
        /*0008*/ 	.word	0x000000a8


	//----- nvinfo : EIATTR_FRAME_SIZE
	.align		4
.L_12:
        /*000c*/ 	.byte	0x04, 0x11
        /*000e*/ 	.short	(.L_14 - .L_13)
	.align		4
.L_13:
        /*0010*/ 	.word	index@(_ZN7cutlass13device_kernelINS_4gemm6kernel13GemmUniversalIN4cute5tupleIJiiiiEEENS1_10collective13CollectiveMmaINS1_37MainloopSm90TmaGmmaWarpSpecializedFP8ILi4ENS5_IJNS4_1CILi2EEENSA_ILi1EEESC_EEENS1_35KernelTmaWarpSpecializedCooperativeEEENS5_IJNSA_ILi256EEENSA_ILi128EEESH_EEENS_12float_e5m2_tENS5_IJlSC_lEEESJ_SK_NS4_8TiledMMAINS4_8MMA_AtomIJNS4_4SM904GMMA31MMA_64x128x32_F32E5M2E5M2_SS_TNILNSO_7ScaleInE1ELSQ_1EEEEEENS4_6LayoutISD_NS5_IJSC_NSA_ILi0EEESU_EEEEENS5_IJNS4_10UnderscoreESX_SX_EEEEENS4_13SM90_TMA_LOADENS4_14ComposedLayoutINS4_7SwizzleILi3ELi4ELi3EEENS4_18smem_ptr_flag_bitsILi8EEENST_INS5_IJNSA_ILi8EEESH_EEENS5_IJSH_SC_EEEEEEEvNS4_8identityENS4_23SM90_TMA_LOAD_MULTICASTES1A_vS1B_EENS_8epilogue10collective6detail29Sm90TmaWarpSpecializedAdapterINS1F_15DefaultEpilogueISJ_SK_SK_NS1E_6thread17LinearCombinationISJ_Li1EffLNS1J_9ScaleType4KindE0ELNS_15FloatRoundStyleE2ESJ_EENS1_15EpilogueDefaultEEEEEvvEEEEvNT_6ParamsE)
        /*0014*/ 	.word	0x000000f8


	//----- nvinfo : EIATTR_MIN_STACK_SIZE
	.align		4
.L_14:
        /*0018*/ 	.byte	0x04, 0x12
        /*001a*/ 	.short	(.L_16 - .L_15)
	.align		4
.L_15:
        /*001c*/ 	.word	index@(_ZN7cutlass13device_kernelINS_4gemm6kernel13GemmUniversalIN4cute5tupleIJiiiiEEENS1_10collective13CollectiveMmaINS1_37MainloopSm90TmaGmmaWarpSpecializedFP8ILi4ENS5_IJNS4_1CILi2EEENSA_ILi1EEESC_EEENS1_35KernelTmaWarpSpecializedCooperativeEEENS5_IJNSA_ILi256EEENSA_ILi128EEESH_EEENS_12float_e5m2_tENS5_IJlSC_lEEESJ_SK_NS4_8TiledMMAINS4_8MMA_AtomIJNS4_4SM904GMMA31MMA_64x128x32_F32E5M2E5M2_SS_TNILNSO_7ScaleInE1ELSQ_1EEEEEENS4_6LayoutISD_NS5_IJSC_NSA_ILi0EEESU_EEEEENS5_IJNS4_10UnderscoreESX_SX_EEEEENS4_13SM90_TMA_LOADENS4_14ComposedLayoutINS4_7SwizzleILi3ELi4ELi3EEENS4_18smem_ptr_flag_bitsILi8EEENST_INS5_IJNSA_ILi8EEESH_EEENS5_IJSH_SC_EEEEEEEvNS4_8identityENS4_23SM90_TMA_LOAD_MULTICASTES1A_vS1B_EENS_8epilogue10collective6detail29Sm90TmaWarpSpecializedAdapterINS1F_15DefaultEpilogueISJ_SK_SK_NS1E_6thread17LinearCombinationISJ_Li1EffLNS1J_9ScaleType4KindE0ELNS_15FloatRoundStyleE2ESJ_EENS1_15EpilogueDefaultEEEEEvvEEEEvNT_6ParamsE)
        /*0020*/ 	.word	0x000000f8
.L_16:


//--------------------- .nv.compat                --------------------------
	.section	.nv.compat,"",@"SHT_CUDA_COMPAT_INFO"
	.align	4
        /*0000*/ 	.byte	0x02, 0x09, 0x01, 0x00, 0x02, 0x02, 0x04, 0x00, 0x02, 0x05, 0x05, 0x00, 0x03, 0x07, 0x01, 0x01
        /*0010*/ 	.byte	0x02, 0x03, 0x01, 0x00, 0x02, 0x06, 0x01, 0x00, 0x04, 0x0b, 0x08, 0x00, 0x00, 0x00, 0x00, 0x00
        /*0020*/ 	.byte	0x00, 0x00, 0x00, 0x00


//--------------------- .nv.info._ZN7cutlass13device_kernelINS_4gemm6kernel13GemmUniversalIN4cute5tupleIJiiiiEEENS1_10collective13CollectiveMmaINS1_37MainloopSm90TmaGmmaWarpSpecializedFP8ILi4ENS5_IJNS4_1CILi2EEENSA_ILi1EEESC_EEENS1_35KernelTmaWarpSpecializedCooperativeEEENS5_IJNSA_ILi256EEENSA_ILi128EEESH_EEENS_12float_e5m2_tENS5_IJlSC_lEEESJ_SK_NS4_8TiledMMAINS4_8MMA_AtomIJNS4_4SM904GMMA31MMA_64x128x32_F32E5M2E5M2_SS_TNILNSO_7ScaleInE1ELSQ_1EEEEEENS4_6LayoutISD_NS5_IJSC_NSA_ILi0EEESU_EEEEENS5_IJNS4_10UnderscoreESX_SX_EEEEENS4_13SM90_TMA_LOADENS4_14ComposedLayoutINS4_7SwizzleILi3ELi4ELi3EEENS4_18smem_ptr_flag_bitsILi8EEENST_INS5_IJNSA_ILi8EEESH_EEENS5_IJSH_SC_EEEEEEEvNS4_8identityENS4_23SM90_TMA_LOAD_MULTICASTES1A_vS1B_EENS_8epilogue10collective6detail29Sm90TmaWarpSpecializedAdapterINS1F_15DefaultEpilogueISJ_SK_SK_NS1E_6thread17LinearCombinationISJ_Li1EffLNS1J_9ScaleType4KindE0ELNS_15FloatRoundStyleE2ESJ_EENS1_15EpilogueDefaultEEEEEvvEEEEvNT_6ParamsE --------------------------
	.section	.nv.info._ZN7cutlass13device_kernelINS_4gemm6kernel13GemmUniversalIN4cute5tupleIJiiiiEEENS1_10collective13CollectiveMmaINS1_37MainloopSm90TmaGmmaWarpSpecializedFP8ILi4ENS5_IJNS4_1CILi2EEENSA_ILi1EEESC_EEENS1_35KernelTmaWarpSpecializedCooperativeEEENS5_IJNSA_ILi256EEENSA_ILi128EEESH_EEENS_12float_e5m2_tENS5_IJlSC_lEEESJ_SK_NS4_8TiledMMAINS4_8MMA_AtomIJNS4_4SM904GMMA31MMA_64x128x32_F32E5M2E5M2_SS_TNILNSO_7ScaleInE1ELSQ_1EEEEEENS4_6LayoutISD_NS5_IJSC_NSA_ILi0EEESU_EEEEENS5_IJNS4_10UnderscoreESX_SX_EEEEENS4_13SM90_TMA_LOADENS4_14ComposedLayoutINS4_7SwizzleILi3ELi4ELi3EEENS4_18smem_ptr_flag_bitsILi8EEENST_INS5_IJNSA_ILi8EEESH_EEENS5_IJSH_SC_EEEEEEEvNS4_8identityENS4_23SM90_TMA_LOAD_MULTICASTES1A_vS1B_EENS_8epilogue10collective6detail29Sm90TmaWarpSpecializedAdapterINS1F_15DefaultEpilogueISJ_SK_SK_NS1E_6thread17LinearCombinationISJ_Li1EffLNS1J_9ScaleType4KindE0ELNS_15FloatRoundStyleE2ESJ_EENS1_15EpilogueDefaultEEEEEvvEEEEvNT_6ParamsE,"",@"SHT_CUDA_INFO"
	.sectionflags	@""
	.align	4


	//----- nvinfo : EIATTR_CUDA_API_VERSION
	.align		4
        /*0000*/ 	.byte	0x04, 0x37
        /*0002*/ 	.short	(.L_18 - .L_17)
.L_17:
        /*0004*/ 	.word	0x00000082


	//----- nvinfo : EIATTR_KPARAM_INFO
	.align		4
.L_18:
        /*0008*/ 	.byte	0x04, 0x17
        /*000a*/ 	.short	(.L_20 - .L_19)
.L_19:
        /*000c*/ 	.word	0x00000000
        /*0010*/ 	.short	0x0000
        /*0012*/ 	.short	0x0070
        /*0014*/ 	.byte	0x00, 0xf0, 0x01, 0x10


	//----- nvinfo : EIATTR_SPARSE_MMA_MASK
	.align		4
.L_20:
        /*0018*/ 	.byte	0x03, 0x50
        /*001a*/ 	.short	0x0000


	//----- nvinfo : EIATTR_MAXREG_COUNT
	.align		4
        /*001c*/ 	.byte	0x03, 0x1b
        /*001e*/ 	.short	0x00a8


	//----- nvinfo : EIATTR_NUM_BARRIERS
	.align		4
        /*0020*/ 	.byte	0x02, 0x4c
        /*0022*/ 	.byte	0x01
	.zero		1


	//----- nvinfo : EIATTR_ANNOTATIONS
	.align		4
        /*0024*/ 	.byte	0x04, 0x55
        /*0026*/ 	.short	(.L_22 - .L_21)


	//   ....[0]....
.L_21:
        /*0028*/ 	.word	0x00000001
        /*002c*/ 	.byte	0x10, 0x07, 0x00, 0x00, 0x01, 0x00, 0x00, 0x00, 0x00, 0x08, 0x00, 0x00, 0x01, 0x00, 0x00, 0x00
        /* <DEDUP_REMOVED lines=192> */
        /*0c3c*/ 	.byte	0x30, 0x07, 0x01, 0x00


	//----- nvinfo : EIATTR_MERCURY_ISA_VERSION
	.align		4
.L_22:
        /*0c40*/ 	.byte	0x03, 0x5f
        /*0c42*/ 	.short	0x0101


	//----- nvinfo : EIATTR_INT_WARP_WIDE_INSTR_OFFSETS
	.align		4
        /*0c44*/ 	.byte	0x04, 0x31
        /*0c46*/ 	.short	(.L_24 - .L_23)


	//   ....[0]....
.L_23:
        /*0c48*/ 	.word	0x00000550


	//   ....[1]....
        /*0c4c*/ 	.word	0x00000570


	//   ....[2]....
        /*0c50*/ 	.word	0x000006e0


	//   ....[3]....
        /*0c54*/ 	.word	0x000054f0


	//----- nvinfo : EIATTR_COOP_GROUP_MASK_REGIDS
	.align		4
.L_24:
        /*0c58*/ 	.byte	0x04, 0x29
        /*0c5a*/ 	.short	(.L_26 - .L_25)


	//   ....[0]....
.L_25:
        /*0c5c*/ 	.word	0xffffffff


	//   ....[1]....
        /*0c60*/ 	.word	0xffffffff


	//   ....[2]....
        /*0c64*/ 	.word	0xffffffff


	//   ....[3]....
        /*0c68*/ 	.word	0xffffffff


	//   ....[4]....
        /*0c6c*/ 	.word	0xffffffff


	//   ....[5]....
        /*0c70*/ 	.word	0xffffffff


	//----- nvinfo : EIATTR_COOP_GROUP_INSTR_OFFSETS
	.align		4
.L_26:
        /*0c74*/ 	.byte	0x04, 0x28
        /*0c76*/ 	.short	(.L_28 - .L_27)


	//   ....[0]....
.L_27:
        /*0c78*/ 	.word	0x00000070


	//   ....[1]....
        /*0c7c*/ 	.word	0x00000080


	//   ....[2]....
        /*0c80*/ 	.word	0x000001a0


	//   ....[3]....
        /*0c84*/ 	.word	0x000003c0


	//   ....[4]....
        /*0c88*/ 	.word	0x00000840


	//   ....[5]....
        /*0c8c*/ 	.word	0x000015c0


	//----- nvinfo : EIATTR_REG_RECONFIG
	.align		4
.L_28:
        /*0c90*/ 	.byte	0x01, 0x54
	.zero		2


	//----- nvinfo : EIATTR_MBARRIER_INSTR_OFFSETS
	.align		4
        /*0c94*/ 	.byte	0x04, 0x39
        /*0c96*/ 	.short	(.L_30 - .L_29)


	//   ....[0]....
.L_29:
        /*0c98*/ 	.word	0x00000320
        /*0c9c*/ 	.word	0x000000ff
        /*0ca0*/ 	.word	0x00000000
        /*0ca4*/ 	.short	0x0100
        /*0ca6*/ 	.byte	0x09
	.zero		1


	//   ....[1]....
        /*0ca8*/ 	.word	0x00000330
        /*0cac*/ 	.word	0x000000ff
        /*0cb0*/ 	.word	0x00000020
        /*0cb4*/ 	.short	0x0100
        /*0cb6*/ 	.byte	0x09
	.zero		1


	//   ....[2]....
        /*0cb8*/ 	.word	0x00000340
        /*0cbc*/ 	.word	0x000000ff
        /*0cc0*/ 	.word	0x00000008
        /*0cc4*/ 	.short	0x0100
        /*0cc6*/ 	.byte	0x09
	.zero		1


	//   ....[3]....
        /*0cc8*/ 	.word	0x00000350
        /*0ccc*/ 	.word	0x000000ff
        /*0cd0*/ 	.word	0x00000028
        /*0cd4*/ 	.short	0x0100
        /*0cd6*/ 	.byte	0x09
	.zero		1


	//   ....[4]....
        /*0cd8*/ 	.word	0x00000360
        /*0cdc*/ 	.word	0x000000ff
        /*0ce0*/ 	.word	0x00000010
        /*0ce4*/ 	.short	0x0100
        /*0ce6*/ 	.byte	0x09
	.zero		1


	//   ....[5]....
        /*0ce8*/ 	.word	0x00000370
        /*0cec*/ 	.word	0x000000ff
        /*0cf0*/ 	.word	0x00000030
        /*0cf4*/ 	.short	0x0100
        /*0cf6*/ 	.byte	0x09
	.zero		1


	//   ....[6]....
        /*0cf8*/ 	.word	0x00000380
        /*0cfc*/ 	.word	0x000000ff
        /*0d00*/ 	.word	0x00000018
        /*0d04*/ 	.short	0x0100
        /*0d06*/ 	.byte	0x09
	.zero		1


	//   ....[7]....
        /*0d08*/ 	.word	0x00000390
        /*0d0c*/ 	.word	0x000000ff
        /*0d10*/ 	.word	0x00000038
        /*0d14*/ 	.short	0x0100
        /*0d16*/ 	.byte	0x09
	.zero		1


	//   ....[8]....
        /*0d18*/ 	.word	0x00000770
        /*0d1c*/ 	.word	0x000000ff
        /*0d20*/ 	.word	0x00000050
        /*0d24*/ 	.short	0x0100
        /*0d26*/ 	.byte	0x06
	.zero		1


	//   ....[9]....
        /*0d28*/ 	.word	0x000007e0
        /*0d2c*/ 	.word	0x000000ff
        /*0d30*/ 	.word	0x00000058
        /*0d34*/ 	.short	0x0100
        /*0d36*/ 	.byte	0x06
	.zero		1


	//   ....[10]....
        /*0d38*/ 	.word	0x00001dc0
        /*0d3c*/ 	.word	0x000000ff
        /*0d40*/ 	.word	0x00000000
        /*0d44*/ 	.short	0x010a
        /*0d46*/ 	.byte	0x06
	.zero		1


	//   ....[11]....
        /*0d48*/ 	.word	0x00001e00
        /*0d4c*/ 	.word	0x000000ff
        /*0d50*/ 	.word	0x00000000
        /*0d54*/ 	.short	0x010a
        /*0d56*/ 	.byte	0x06
	.zero		1


	//   ....[12]....
        /*0d58*/ 	.word	0x00003170
        /*0d5c*/ 	.word	0x000000ff
        /*0d60*/ 	.word	0x00000000
        /*0d64*/ 	.short	0x010a
        /*0d66*/ 	.byte	0x10
	.zero		1


	//   ....[13]....
        /*0d68*/ 	.word	0x000031b0
        /*0d6c*/ 	.word	0x000000ff
        /*0d70*/ 	.word	0x00000000
        /*0d74*/ 	.short	0x010a
        /*0d76*/ 	.byte	0x10
	.zero		1


	//   ....[14]....
        /*0d78*/ 	.word	0x00004380
        /*0d7c*/ 	.word	0x000000e5
        /*0d80*/ 	.word	0x00000000
        /*0d84*/ 	.short	0x0101
        /*0d86*/ 	.byte	0x3f
	.zero		1


	//   ....[15]....
        /*0d88*/ 	.word	0x00005590
        /*0d8c*/ 	.word	0x00000018
        /*0d90*/ 	.word	0x00000000
        /*0d94*/ 	.short	0x0101
        /*0d96*/ 	.byte	0x3f
	.zero		1


	//   ....[16]....
        /*0d98*/ 	.word	0x0000f920
        /*0d9c*/ 	.word	0x00000005
        /*0da0*/ 	.word	0x00000020
        /*0da4*/ 	.short	0x010a
        /*0da6*/ 	.byte	0x3f
	.zero		1


	//   ....[17]....
        /*0da8*/ 	.word	0x0000fd50
        /*0dac*/ 	.word	0x00000002
        /*0db0*/ 	.word	0x00000058
        /*0db4*/ 	.short	0x0101
        /*0db6*/ 	.byte	0x3f
	.zero		1


	//   ....[18]....
        /*0db8*/ 	.word	0x00010480
        /*0dbc*/ 	.word	0x00000005
        /*0dc0*/ 	.word	0x00000000
        /*0dc4*/ 	.short	0x010a
        /*0dc6*/ 	.byte	0x3f
	.zero		1


	//   ....[19]....
        /*0dc8*/ 	.word	0x00010500
        /*0dcc*/ 	.word	0x00000007
        /*0dd0*/ 	.word	0x00000000
        /*0dd4*/ 	.short	0x010a
        /*0dd6*/ 	.byte	0x3f
	.zero		1


	//   ....[20]....
        /*0dd8*/ 	.word	0x00010590
        /*0ddc*/ 	.word	0x00000006
        /*0de0*/ 	.word	0x00000000
        /*0de4*/ 	.short	0x010a
        /*0de6*/ 	.byte	0x3f
	.zero		1


	//   ....[21]....
        /*0de8*/ 	.word	0x00010620
        /*0dec*/ 	.word	0x00000003
        /*0df0*/ 	.word	0x00000000
        /*0df4*/ 	.short	0x010a
        /*0df6*/ 	.byte	0x3f
	.zero		1


	//   ....[22]....
        /*0df8*/ 	.word	0x00010690
        /*0dfc*/ 	.word	0x00000003
        /*0e00*/ 	.word	0x00000000
        /*0e04*/ 	.short	0x010a
        /*0e06*/ 	.byte	0x3f
	.zero		1


	//   ....[23]....
        /*0e08*/ 	.word	0x00010700
        /*0e0c*/ 	.word	0x00000000
        /*0e10*/ 	.word	0x00000000
        /*0e14*/ 	.short	0x010a
        /*0e16*/ 	.byte	0x3f
	.zero		1


	//   ....[24]....
        /*0e18*/ 	.word	0x000107e0
        /*0e1c*/ 	.word	0x00000005
        /*0e20*/ 	.word	0x00000020
        /*0e24*/ 	.short	0x010a
        /*0e26*/ 	.byte	0x3f
	.zero		1


	//   ....[25]....
        /*0e28*/ 	.word	0x000108b0
        /*0e2c*/ 	.word	0x00000005
        /*0e30*/ 	.word	0x00000000
        /*0e34*/ 	.short	0x010a
        /*0e36*/ 	.byte	0x3f
	.zero		1


	//   ....[26]....
        /*0e38*/ 	.word	0x00010900
        /*0e3c*/ 	.word	0x00000007
        /*0e40*/ 	.word	0x00000000
        /*0e44*/ 	.short	0x010a
        /*0e46*/ 	.byte	0x3f
	.zero		1


	//   ....[27]....
        /*0e48*/ 	.word	0x00010950
        /*0e4c*/ 	.word	0x00000006
        /*0e50*/ 	.word	0x00000000
        /*0e54*/ 	.short	0x010a
        /*0e56*/ 	.byte	0x3f
	.zero		1


	//----- nvinfo : EIATTR_NUM_MBARRIERS
	.align		4
.L_30:
        /*0e58*/ 	.byte	0x03, 0x38
        /*0e5a*/ 	.short	0x000a


	//----- nvinfo : EIATTR_EXIT_INSTR_OFFSETS
	.align		4
        /*0e5c*/ 	.byte	0x04, 0x1c
        /*0e5e*/ 	.short	(.L_32 - .L_31)


	//   ....[0]....
.L_31:
        /*0e60*/ 	.word	0x000009d0


	//   ....[1]....
        /*0e64*/ 	.word	0x00001260


	//   ....[2]....
        /*0e68*/ 	.word	0x0000f000


	//   ....[3]....
        /*0e6c*/ 	.word	0x0000f590


	//   ....[4]....
        /*0e70*/ 	.word	0x00010670


	//----- nvinfo : EIATTR_MAX_THREADS
	.align		4
.L_32:
        /*0e74*/ 	.byte	0x04, 0x05
        /*0e76*/ 	.short	(.L_34 - .L_33)
.L_33:
        /*0e78*/ 	.word	0x00000180
        /*0e7c*/ 	.word	0x00000001
        /*0e80*/ 	.word	0x00000001


	//----- nvinfo : EIATTR_CRS_STACK_SIZE
	.align		4
.L_34:
        /*0e84*/ 	.byte	0x04, 0x1e
        /*0e86*/ 	.short	(.L_36 - .L_35)
.L_35:
        /*0e88*/ 	.word	0x00000000


	//----- nvinfo : EIATTR_CBANK_PARAM_SIZE
	.align		4
.L_36:
        /*0e8c*/ 	.byte	0x03, 0x19
        /*0e8e*/ 	.short	0x0470


	//----- nvinfo : EIATTR_PARAM_CBANK
	.align		4
        /*0e90*/ 	.byte	0x04, 0x0a
        /*0e92*/ 	.short	(.L_38 - .L_37)
	.align		4
.L_37:
        /*0e94*/ 	.word	index@(.nv.constant0._ZN7cutlass13device_kernelINS_4gemm6kernel13GemmUniversalIN4cute5tupleIJiiiiEEENS1_10collective13CollectiveMmaINS1_37MainloopSm90TmaGmmaWarpSpecializedFP8ILi4ENS5_IJNS4_1CILi2EEENSA_ILi1EEESC_EEENS1_35KernelTmaWarpSpecializedCooperativeEEENS5_IJNSA_ILi256EEENSA_ILi128EEESH_EEENS_12float_e5m2_tENS5_IJlSC_lEEESJ_SK_NS4_8TiledMMAINS4_8MMA_AtomIJNS4_4SM904GMMA31MMA_64x128x32_F32E5M2E5M2_SS_TNILNSO_7ScaleInE1ELSQ_1EEEEEENS4_6LayoutISD_NS5_IJSC_NSA_ILi0EEESU_EEEEENS5_IJNS4_10UnderscoreESX_SX_EEEEENS4_13SM90_TMA_LOADENS4_14ComposedLayoutINS4_7SwizzleILi3ELi4ELi3EEENS4_18smem_ptr_flag_bitsILi8EEENST_INS5_IJNSA_ILi8EEESH_EEENS5_IJSH_SC_EEEEEEEvNS4_8identityENS4_23SM90_TMA_LOAD_MULTICASTES1A_vS1B_EENS_8epilogue10collective6detail29Sm90TmaWarpSpecializedAdapterINS1F_15DefaultEpilogueISJ_SK_SK_NS1E_6thread17LinearCombinationISJ_Li1EffLNS1J_9ScaleType4KindE0ELNS_15FloatRoundStyleE2ESJ_EENS1_15EpilogueDefaultEEEEEvvEEEEvNT_6ParamsE)
        /*0e98*/ 	.short	0x0210
        /*0e9a*/ 	.short	0x0470


	//----- nvinfo : EIATTR_SW_WAR
	.align		4
.L_38:
        /*0e9c*/ 	.byte	0x04, 0x36
        /*0e9e*/ 	.short	(.L_40 - .L_39)
.L_39:
        /*0ea0*/ 	.word	0x00000008
.L_40:


//--------------------- .nv.callgraph             --------------------------
	.section	.nv.callgraph,"",@"SHT_CUDA_CALLGRAPH"
	.align	4
	.sectionentsize	8
	.align		4
        /*0000*/ 	.word	0x00000000
	.align		4
        /*0004*/ 	.word	0xffffffff
	.align		4
        /*0008*/ 	.word	0x00000000
	.align		4
        /*000c*/ 	.word	0xfffffffe
	.align		4
        /*0010*/ 	.word	0x00000000
	.align		4
        /*0014*/ 	.word	0xfffffffd
	.align		4
        /*0018*/ 	.word	0x00000000
	.align		4
        /*001c*/ 	.word	0xfffffffc


//--------------------- .nv.constant4             --------------------------
	.section	.nv.constant4,"a",@progbits
	.align	8
	.align		8
.nv.constant4:
        /*0000*/ 	.dword	_ZN40_INTERNAL_19f79905_4_k_cu_188b26f6_232024cuda3std3__45__cpo5beginE
	.align		8
        /*0008*/ 	.dword	_ZN40_INTERNAL_19f79905_4_k_cu_188b26f6_232024cuda3std3__45__cpo3endE
	.align		8
        /*0010*/ 	.dword	_ZN40_INTERNAL_19f79905_4_k_cu_188b26f6_232024cuda3std3__45__cpo6cbeginE
	.align		8
        /*0018*/ 	.dword	_ZN40_INTERNAL_19f79905_4_k_cu_188b26f6_232024cuda3std3__45__cpo4cendE
	.align		8
        /*0020*/ 	.dword	_ZN40_INTERNAL_19f79905_4_k_cu_188b26f6_232024cuda3std3__442_GLOBAL__N__19f79905_4_k_cu_188b26f6_232026ignoreE
	.align		8
        /*0028*/ 	.dword	_ZN40_INTERNAL_19f79905_4_k_cu_188b26f6_232024cuda3std3__419piecewise_constructE
	.align		8
        /*0030*/ 	.dword	_ZN40_INTERNAL_19f79905_4_k_cu_188b26f6_232024cuda3std3__48in_placeE
	.align		8
        /*0038*/ 	.dword	_ZN40_INTERNAL_19f79905_4_k_cu_188b26f6_232024cuda3std6ranges3__45__cpo4swapE
	.align		8
        /*0040*/ 	.dword	_ZN40_INTERNAL_19f79905_4_k_cu_188b26f6_232024cuda3std6ranges3__45__cpo9iter_moveE
	.align		8
        /*0048*/ 	.dword	_ZN40_INTERNAL_19f79905_4_k_cu_188b26f6_232024cute7productE
	.align		8
        /*0050*/ 	.dword	_ZN40_INTERNAL_19f79905_4_k_cu_188b26f6_232024cute1_E


//--------------------- .text._ZN7cutlass13device_kernelINS_4gemm6kernel13GemmUniversalIN4cute5tupleIJiiiiEEENS1_10collective13CollectiveMmaINS1_37MainloopSm90TmaGmmaWarpSpecializedFP8ILi4ENS5_IJNS4_1CILi2EEENSA_ILi1EEESC_EEENS1_35KernelTmaWarpSpecializedCooperativeEEENS5_IJNSA_ILi256EEENSA_ILi128EEESH_EEENS_12float_e5m2_tENS5_IJlSC_lEEESJ_SK_NS4_8TiledMMAINS4_8MMA_AtomIJNS4_4SM904GMMA31MMA_64x128x32_F32E5M2E5M2_SS_TNILNSO_7ScaleInE1ELSQ_1EEEEEENS4_6LayoutISD_NS5_IJSC_NSA_ILi0EEESU_EEEEENS5_IJNS4_10UnderscoreESX_SX_EEEEENS4_13SM90_TMA_LOADENS4_14ComposedLayoutINS4_7SwizzleILi3ELi4ELi3EEENS4_18smem_ptr_flag_bitsILi8EEENST_INS5_IJNSA_ILi8EEESH_EEENS5_IJSH_SC_EEEEEEEvNS4_8identityENS4_23SM90_TMA_LOAD_MULTICASTES1A_vS1B_EENS_8epilogue10collective6detail29Sm90TmaWarpSpecializedAdapterINS1F_15DefaultEpilogueISJ_SK_SK_NS1E_6thread17LinearCombinationISJ_Li1EffLNS1J_9ScaleType4KindE0ELNS_15FloatRoundStyleE2ESJ_EENS1_15EpilogueDefaultEEEEEvvEEEEvNT_6ParamsE --------------------------
	.section	.text._ZN7cutlass13device_kernelINS_4gemm6kernel13GemmUniversalIN4cute5tupleIJiiiiEEENS1_10collective13CollectiveMmaINS1_37MainloopSm90TmaGmmaWarpSpecializedFP8ILi4ENS5_IJNS4_1CILi2EEENSA_ILi1EEESC_EEENS1_35KernelTmaWarpSpecializedCooperativeEEENS5_IJNSA_ILi256EEENSA_ILi128EEESH_EEENS_12float_e5m2_tENS5_IJlSC_lEEESJ_SK_NS4_8TiledMMAINS4_8MMA_AtomIJNS4_4SM904GMMA31MMA_64x128x32_F32E5M2E5M2_SS_TNILNSO_7ScaleInE1ELSQ_1EEEEEENS4_6LayoutISD_NS5_IJSC_NSA_ILi0EEESU_EEEEENS5_IJNS4_10UnderscoreESX_SX_EEEEENS4_13SM90_TMA_LOADENS4_14ComposedLayoutINS4_7SwizzleILi3ELi4ELi3EEENS4_18smem_ptr_flag_bitsILi8EEENST_INS5_IJNSA_ILi8EEESH_EEENS5_IJSH_SC_EEEEEEEvNS4_8identityENS4_23SM90_TMA_LOAD_MULTICASTES1A_vS1B_EENS_8epilogue10collective6detail29Sm90TmaWarpSpecializedAdapterINS1F_15DefaultEpilogueISJ_SK_SK_NS1E_6thread17LinearCombinationISJ_Li1EffLNS1J_9ScaleType4KindE0ELNS_15FloatRoundStyleE2ESJ_EENS1_15EpilogueDefaultEEEEEvvEEEEvNT_6ParamsE,"ax",@progbits
	.align	128
.text._ZN7cutlass13device_kernelINS_4gemm6kernel13GemmUniversalIN4cute5tupleIJiiiiEEENS1_10collective13CollectiveMmaINS1_37MainloopSm90TmaGmmaWarpSpecializedFP8ILi4ENS5_IJNS4_1CILi2EEENSA_ILi1EEESC_EEENS1_35KernelTmaWarpSpecializedCooperativeEEENS5_IJNSA_ILi256EEENSA_ILi128EEESH_EEENS_12float_e5m2_tENS5_IJlSC_lEEESJ_SK_NS4_8TiledMMAINS4_8MMA_AtomIJNS4_4SM904GMMA31MMA_64x128x32_F32E5M2E5M2_SS_TNILNSO_7ScaleInE1ELSQ_1EEEEEENS4_6LayoutISD_NS5_IJSC_NSA_ILi0EEESU_EEEEENS5_IJNS4_10UnderscoreESX_SX_EEEEENS4_13SM90_TMA_LOADENS4_14ComposedLayoutINS4_7SwizzleILi3ELi4ELi3EEENS4_18smem_ptr_flag_bitsILi8EEENST_INS5_IJNSA_ILi8EEESH_EEENS5_IJSH_SC_EEEEEEEvNS4_8identityENS4_23SM90_TMA_LOAD_MULTICASTES1A_vS1B_EENS_8epilogue10collective6detail29Sm90TmaWarpSpecializedAdapterINS1F_15DefaultEpilogueISJ_SK_SK_NS1E_6thread17LinearCombinationISJ_Li1EffLNS1J_9ScaleType4KindE0ELNS_15FloatRoundStyleE2ESJ_EENS1_15EpilogueDefaultEEEEEvvEEEEvNT_6ParamsE:
        .type           _ZN7cutlass13device_kernelINS_4gemm6kernel13GemmUniversalIN4cute5tupleIJiiiiEEENS1_10collective13CollectiveMmaINS1_37MainloopSm90TmaGmmaWarpSpecializedFP8ILi4ENS5_IJNS4_1CILi2EEENSA_ILi1EEESC_EEENS1_35KernelTmaWarpSpecializedCooperativeEEENS5_IJNSA_ILi256EEENSA_ILi128EEESH_EEENS_12float_e5m2_tENS5_IJlSC_lEEESJ_SK_NS4_8TiledMMAINS4_8MMA_AtomIJNS4_4SM904GMMA31MMA_64x128x32_F32E5M2E5M2_SS_TNILNSO_7ScaleInE1ELSQ_1EEEEEENS4_6LayoutISD_NS5_IJSC_NSA_ILi0EEESU_EEEEENS5_IJNS4_10UnderscoreESX_SX_EEEEENS4_13SM90_TMA_LOADENS4_14ComposedLayoutINS4_7SwizzleILi3ELi4ELi3EEENS4_18smem_ptr_flag_bitsILi8EEENST_INS5_IJNSA_ILi8EEESH_EEENS5_IJSH_SC_EEEEEEEvNS4_8identityENS4_23SM90_TMA_LOAD_MULTICASTES1A_vS1B_EENS_8epilogue10collective6detail29Sm90TmaWarpSpecializedAdapterINS1F_15DefaultEpilogueISJ_SK_SK_NS1E_6thread17LinearCombinationISJ_Li1EffLNS1J_9ScaleType4KindE0ELNS_15FloatRoundStyleE2ESJ_EENS1_15EpilogueDefaultEEEEEvvEEEEvNT_6ParamsE,@function
        .size           _ZN7cutlass13device_kernelINS_4gemm6kernel13GemmUniversalIN4cute5tupleIJiiiiEEENS1_10collective13CollectiveMmaINS1_37MainloopSm90TmaGmmaWarpSpecializedFP8ILi4ENS5_IJNS4_1CILi2EEENSA_ILi1EEESC_EEENS1_35KernelTmaWarpSpecializedCooperativeEEENS5_IJNSA_ILi256EEENSA_ILi128EEESH_EEENS_12float_e5m2_tENS5_IJlSC_lEEESJ_SK_NS4_8TiledMMAINS4_8MMA_AtomIJNS4_4SM904GMMA31MMA_64x128x32_F32E5M2E5M2_SS_TNILNSO_7ScaleInE1ELSQ_1EEEEEENS4_6LayoutISD_NS5_IJSC_NSA_ILi0EEESU_EEEEENS5_IJNS4_10UnderscoreESX_SX_EEEEENS4_13SM90_TMA_LOADENS4_14ComposedLayoutINS4_7SwizzleILi3ELi4ELi3EEENS4_18smem_ptr_flag_bitsILi8EEENST_INS5_IJNSA_ILi8EEESH_EEENS5_IJSH_SC_EEEEEEEvNS4_8identityENS4_23SM90_TMA_LOAD_MULTICASTES1A_vS1B_EENS_8epilogue10collective6detail29Sm90TmaWarpSpecializedAdapterINS1F_15DefaultEpilogueISJ_SK_SK_NS1E_6thread17LinearCombinationISJ_Li1EffLNS1J_9ScaleType4KindE0ELNS_15FloatRoundStyleE2ESJ_EENS1_15EpilogueDefaultEEEEEvvEEEEvNT_6ParamsE,(.L_x_332 - _ZN7cutlass13device_kernelINS_4gemm6kernel13GemmUniversalIN4cute5tupleIJiiiiEEENS1_10collective13CollectiveMmaINS1_37MainloopSm90TmaGmmaWarpSpecializedFP8ILi4ENS5_IJNS4_1CILi2EEENSA_ILi1EEESC_EEENS1_35KernelTmaWarpSpecializedCooperativeEEENS5_IJNSA_ILi256EEENSA_ILi128EEESH_EEENS_12float_e5m2_tENS5_IJlSC_lEEESJ_SK_NS4_8TiledMMAINS4_8MMA_AtomIJNS4_4SM904GMMA31MMA_64x128x32_F32E5M2E5M2_SS_TNILNSO_7ScaleInE1ELSQ_1EEEEEENS4_6LayoutISD_NS5_IJSC_NSA_ILi0EEESU_EEEEENS5_IJNS4_10UnderscoreESX_SX_EEEEENS4_13SM90_TMA_LOADENS4_14ComposedLayoutINS4_7SwizzleILi3ELi4ELi3EEENS4_18smem_ptr_flag_bitsILi8EEENST_INS5_IJNSA_ILi8EEESH_EEENS5_IJSH_SC_EEEEEEEvNS4_8identityENS4_23SM90_TMA_LOAD_MULTICASTES1A_vS1B_EENS_8epilogue10collective6detail29Sm90TmaWarpSpecializedAdapterINS1F_15DefaultEpilogueISJ_SK_SK_NS1E_6thread17LinearCombinationISJ_Li1EffLNS1J_9ScaleType4KindE0ELNS_15FloatRoundStyleE2ESJ_EENS1_15EpilogueDefaultEEEEEvvEEEEvNT_6ParamsE)
        .other          _ZN7cutlass13device_kernelINS_4gemm6kernel13GemmUniversalIN4cute5tupleIJiiiiEEENS1_10collective13CollectiveMmaINS1_37MainloopSm90TmaGmmaWarpSpecializedFP8ILi4ENS5_IJNS4_1CILi2EEENSA_ILi1EEESC_EEENS1_35KernelTmaWarpSpecializedCooperativeEEENS5_IJNSA_ILi256EEENSA_ILi128EEESH_EEENS_12float_e5m2_tENS5_IJlSC_lEEESJ_SK_NS4_8TiledMMAINS4_8MMA_AtomIJNS4_4SM904GMMA31MMA_64x128x32_F32E5M2E5M2_SS_TNILNSO_7ScaleInE1ELSQ_1EEEEEENS4_6LayoutISD_NS5_IJSC_NSA_ILi0EEESU_EEEEENS5_IJNS4_10UnderscoreESX_SX_EEEEENS4_13SM90_TMA_LOADENS4_14ComposedLayoutINS4_7SwizzleILi3ELi4ELi3EEENS4_18smem_ptr_flag_bitsILi8EEENST_INS5_IJNSA_ILi8EEESH_EEENS5_IJSH_SC_EEEEEEEvNS4_8identityENS4_23SM90_TMA_LOAD_MULTICASTES1A_vS1B_EENS_8epilogue10collective6detail29Sm90TmaWarpSpecializedAdapterINS1F_15DefaultEpilogueISJ_SK_SK_NS1E_6thread17LinearCombinationISJ_Li1EffLNS1J_9ScaleType4KindE0ELNS_15FloatRoundStyleE2ESJ_EENS1_15EpilogueDefaultEEEEEvvEEEEvNT_6ParamsE,@"STO_CUDA_ENTRY STV_DEFAULT"
_ZN7cutlass13device_kernelINS_4gemm6kernel13GemmUniversalIN4cute5tupleIJiiiiEEENS1_10collective13CollectiveMmaINS1_37MainloopSm90TmaGmmaWarpSpecializedFP8ILi4ENS5_IJNS4_1CILi2EEENSA_ILi1EEESC_EEENS1_35KernelTmaWarpSpecializedCooperativeEEENS5_IJNSA_ILi256EEENSA_ILi128EEESH_EEENS_12float_e5m2_tENS5_IJlSC_lEEESJ_SK_NS4_8TiledMMAINS4_8MMA_AtomIJNS4_4SM904GMMA31MMA_64x128x32_F32E5M2E5M2_SS_TNILNSO_7ScaleInE1ELSQ_1EEEEEENS4_6LayoutISD_NS5_IJSC_NSA_ILi0EEESU_EEEEENS5_IJNS4_10UnderscoreESX_SX_EEEEENS4_13SM90_TMA_LOADENS4_14ComposedLayoutINS4_7SwizzleILi3ELi4ELi3EEENS4_18smem_ptr_flag_bitsILi8EEENST_INS5_IJNSA_ILi8EEESH_EEENS5_IJSH_SC_EEEEEEEvNS4_8identityENS4_23SM90_TMA_LOAD_MULTICASTES1A_vS1B_EENS_8epilogue10collective6detail29Sm90TmaWarpSpecializedAdapterINS1F_15DefaultEpilogueISJ_SK_SK_NS1E_6thread17LinearCombinationISJ_Li1EffLNS1J_9ScaleType4KindE0ELNS_15FloatRoundStyleE2ESJ_EENS1_15EpilogueDefaultEEEEEvvEEEEvNT_6ParamsE:
[----:B------:R-:W0:Y:S02]  /*0000*/  LDC R1, c[0x0][0x28] ;  /* 0x00000a00ff017b82 */ /* 0x000e240000000800 */
[----:B0-----:R-:W-:Y:S01]  /*0010*/  VIADD R1, R1, 0xffffff08 ;  /* 0xffffff0801017836 */ /* 0x001fe20000000000 */
[----:B------:R-:W0:Y:S01]  /*0020*/  S2R R4, SR_TID.X ;  /* 0x0000000000047919 */ /* 0x000e220000002100 */
[----:B------:R-:W-:Y:S01]  /*0030*/  ELECT P0, URZ, PT ;  /* 0x00000000003f782f */ /* 0x000fe20003800000 */
[----:B------:R-:W-:Y:S01]  /*0040*/  BSSY B0, `(.L_x_0) ;  /* 0x0000015000007945 */ /* 0x000fe20003800000 */
[--C-:B0-----:R-:W-:Y:S02]  /*0050*/  SHF.R.U32.HI R0, RZ, 0x5, R4.reuse ;  /* 0x00000005ff007819 */ /* 0x101fe40000011604 */
[----:B------:R-:W-:-:S03]  /*0060*/  SHF.R.U32.HI R2, RZ, 0x7, R4 ;  /* 0x00000007ff027819 */ /* 0x000fc60000011604 */
[----:B------:R-:W0:Y:S04]  /*0070*/  SHFL.IDX PT, R3, R0, RZ, 0x1f ;  /* 0x00001fff00037589 */ /* 0x000e2800000e0000 */
[----:B------:R-:W1:Y:S01]  /*0080*/  SHFL.IDX PT, R2, R2, RZ, 0x1f ;  /* 0x00001fff02027589 */ /* 0x000e6200000e0000 */
[----:B0-----:R-:W-:Y:S02]  /*0090*/  R2UR UR4, R3 ;  /* 0x00000000030472ca */ /* 0x001fe400000e0000 */
[----:B-1----:R-:W-:-:S11]  /*00a0*/  R2UR UR6, R2 ;  /* 0x00000000020672ca */ /* 0x002fd600000e0000 */
[----:B------:R-:W-:Y:S02]  /*00b0*/  USHF.R.S32.HI UR5, URZ, 0x1f, UR4 ;  /* 0x0000001f3f057899 */ /* 0x000fe40008011404 */
[----:B------:R-:W-:Y:S02]  /*00c0*/  ISETP.NE.OR P0, PT, RZ, UR4, !P0 ;  /* 0x00000004ff007c0c */ /* 0x000fe4000c705670 */
[----:B------:R-:W-:-:S04]  /*00d0*/  ULEA.HI UR5, UR5, UR4, URZ, 0x2 ;  /* 0x0000000405057291 */ /* 0x000fc8000f8f103f */
[----:B------:R-:W-:-:S04]  /*00e0*/  ULOP3.LUT UR5, UR5, 0xfffffffc, URZ, 0xc0, !UPT ;  /* 0xfffffffc05057892 */ /* 0x000fc8000f8ec03f */
[----:B------:R-:W-:-:S03]  /*00f0*/  UIADD3 UR8, UR4, -UR5, URZ ;  /* 0x8000000504087290 */ /* 0x000fc6000fffe03f */
[----:B------:R-:W-:Y:S09]  /*0100*/  @P0 BRA `(.L_x_1) ;  /* 0x0000000000200947 */ /* 0x000ff20003800000 */
[----:B------:R-:W-:Y:S02]  /*0110*/  ULDC.64 UR4, c[0x0][0x198] ;  /* 0x0000660000047ab9 */ /* 0x000fe40000000a00 */
[----:B------:R-:W-:Y:S02]  /*0120*/  UIADD3 UR10, UP0, UR4, 0xf0, URZ ;  /* 0x000000f0040a7890 */ /* 0x000fe4000ff1e03f */
[----:B------:R-:W-:Y:S02]  /*0130*/  UIADD3 UR4, UP1, UR4, 0x1f0, URZ ;  /* 0x000001f004047890 */ /* 0x000fe4000ff3e03f */
[----:B------:R-:W-:Y:S02]  /*0140*/  UIADD3.X UR11, URZ, UR5, URZ, UP0, !UPT ;  /* 0x000000053f0b7290 */ /* 0x000fe400087fe43f */
[----:B------:R-:W-:-:S07]  /*0150*/  UIADD3.X UR5, URZ, UR5, URZ, UP1, !UPT ;  /* 0x000000053f057290 */ /* 0x000fce0008ffe43f */
[----:B------:R0:W-:Y:S02]  /*0160*/  UTMACCTL.PF [UR10] ;  /* 0x000000000a0079b9 */ /* 0x0001e40008040000 */
[----:B------:R0:W-:Y:S02]  /*0170*/  UTMACCTL.PF [UR4] ;  /* 0x00000000040079b9 */ /* 0x0001e40008040000 */
[----:B0-----:R-:W-:Y:S01]  /*0180*/  NOP ;  /* 0x0000000000007918 */ /* 0x001fe20000000000 */
.L_x_1:
[----:B------:R-:W-:Y:S05]  /*0190*/  BSYNC B0 ;  /* 0x0000000000007941 */ /* 0x000fea0003800000 */
.L_x_0:
[----:B------:R-:W0:Y:S01]  /*01a0*/  SHFL.IDX PT, R3, R0, RZ, 0x1f ;  /* 0x00001fff00037589 */ /* 0x000e2200000e0000 */
[----:B------:R-:W-:Y:S01]  /*01b0*/  UISETP.NE.AND UP0, UPT, UR8, 0x3, UPT ;  /* 0x000000030800788c */ /* 0x000fe2000bf05270 */
[----:B------:R-:W-:Y:S01]  /*01c0*/  ISETP.NE.AND P1, PT, RZ, UR6, PT ;  /* 0x00000006ff007c0c */ /* 0x000fe2000bf25270 */
[----:B------:R-:W-:Y:S02]  /*01d0*/  UIADD3 UR10, UR6, -0x1, URZ ;  /* 0xffffffff060a7890 */ /* 0x000fe4000fffe03f */
[----:B------:R-:W-:Y:S02]  /*01e0*/  UISETP.EQ.OR UP0, UPT, UR8, URZ, !UP0 ;  /* 0x0000003f0800728c */ /* 0x000fe4000c702670 */
[----:B------:R-:W-:Y:S02]  /*01f0*/  UISETP.GE.U32.AND UP1, UPT, UR10, 0x2, UPT ;  /* 0x000000020a00788c */ /* 0x000fe4000bf26070 */
[----:B------:R-:W-:-:S04]  /*0200*/  UISETP.EQ.AND UP0, UPT, UR6, URZ, UP0 ;  /* 0x0000003f0600728c */ /* 0x000fc80008702270 */
[----:B------:R-:W-:-:S04]  /*0210*/  USEL UR13, URZ, 0x1, !UP0 ;  /* 0x000000013f0d7887 */ /* 0x000fc8000c000000 */
[----:B------:R-:W-:Y:S01]  /*0220*/  USEL UR13, UR13, 0x2, UP1 ;  /* 0x000000020d0d7887 */ /* 0x000fe20008800000 */
[----:B0-----:R-:W-:-:S13]  /*0230*/  ISETP.NE.AND P0, PT, R3, RZ, PT ;  /* 0x000000ff0300720c */ /* 0x001fda0003f05270 */
[----:B------:R-:W-:Y:S05]  /*0240*/  @P0 BRA `(.L_x_2) ;  /* 0x0000000000580947 */ /* 0x000fea0003800000 */
[----:B------:R-:W0:Y:S01]  /*0250*/  S2UR UR9, SR_CgaCtaId ;  /* 0x00000000000979c3 */ /* 0x000e220000008800 */
[----:B------:R-:W-:Y:S01]  /*0260*/  UMOV UR4, 0x400 ;  /* 0x0000040000047882 */ /* 0x000fe20000000000 */
[----:B------:R-:W-:Y:S01]  /*0270*/  UMOV UR5, 0x1 ;  /* 0x0000000100057882 */ /* 0x000fe20000000000 */
[----:B------:R-:W-:Y:S01]  /*0280*/  UMOV UR6, 0x4 ;  /* 0x0000000400067882 */ /* 0x000fe20000000000 */
[----:B------:R-:W-:Y:S01]  /*0290*/  ELECT P0, URZ, PT ;  /* 0x00000000003f782f */ /* 0x000fe20003800000 */
[----:B------:R-:W-:-:S04]  /*02a0*/  UIADD3 UR6, -UR6, 0x100000, URZ ;  /* 0x0010000006067890 */ /* 0x000fc8000fffe13f */
[----:B------:R-:W-:Y:S02]  /*02b0*/  USHF.L.U32 UR7, UR6, 0xb, URZ ;  /* 0x0000000b06077899 */ /* 0x000fe4000800063f */
[----:B------:R-:W-:Y:S02]  /*02c0*/  USHF.L.U32 UR6, UR6, 0x1, URZ ;  /* 0x0000000106067899 */ /* 0x000fe4000800063f */
[----:B0-----:R-:W-:Y:S02]  /*02d0*/  ULEA UR9, UR9, UR4, 0x18 ;  /* 0x0000000409097291 */ /* 0x001fe4000f8ec03f */
[----:B------:R-:W-:-:S04]  /*02e0*/  UIADD3 UR4, -UR5, 0x100000, URZ ;  /* 0x0010000005047890 */ /* 0x000fc8000fffe13f */
[----:B------:R-:W-:Y:S02]  /*02f0*/  USHF.L.U32 UR5, UR4, 0xb, URZ ;  /* 0x0000000b04057899 */ /* 0x000fe4000800063f */
[----:B------:R-:W-:Y:S01]  /*0300*/  USHF.L.U32 UR4, UR4, 0x1, URZ ;  /* 0x0000000104047899 */ /* 0x000fe2000800063f */
[----:B------:R-:W0:Y:S11]  /*0310*/  FENCE.VIEW.ASYNC.S ;  /* 0x00000000000073c6 */ /* 0x000e360000000000 */
[----:B0-----:R0:W1:Y:S01]  /*0320*/  SYNCS.EXCH.64 URZ, [UR9], UR4 ;  /* 0x00000004093f75b2 */ /* 0x0010620008000100 */
[----:B------:R0:W2:Y:S01]  /*0330*/  SYNCS.EXCH.64 URZ, [UR9+0x20], UR6 ;  /* 0x00002006093f75b2 */ /* 0x0000a20008000100 */
[----:B------:R0:W3:Y:S01]  /*0340*/  SYNCS.EXCH.64 URZ, [UR9+0x8], UR4 ;  /* 0x00000804093f75b2 */ /* 0x0000e20008000100 */
[----:B------:R0:W4:Y:S01]  /*0350*/  SYNCS.EXCH.64 URZ, [UR9+0x28], UR6 ;  /* 0x00002806093f75b2 */ /* 0x0001220008000100 */
[----:B------:R0:W0:Y:S01]  /*0360*/  SYNCS.EXCH.64 URZ, [UR9+0x10], UR4 ;  /* 0x00001004093f75b2 */ /* 0x0000220008000100 */
[----:B------:R0:W0:Y:S01]  /*0370*/  SYNCS.EXCH.64 URZ, [UR9+0x30], UR6 ;  /* 0x00003006093f75b2 */ /* 0x0000220008000100 */
[----:B------:R0:W0:Y:S01]  /*0380*/  SYNCS.EXCH.64 URZ, [UR9+0x18], UR4 ;  /* 0x00001804093f75b2 */ /* 0x0000220008000100 */
[----:B------:R0:W0:Y:S01]  /*0390*/  SYNCS.EXCH.64 URZ, [UR9+0x38], UR6 ;  /* 0x00003806093f75b2 */ /* 0x0000220008000100 */
[----:B------:R-:W-:Y:S01]  /*03a0*/  NOP ;  /* 0x0000000000007918 */ /* 0x000fe20000000000 */
.L_x_2:
[----:B------:R-:W-:Y:S01]  /*03b0*/  SHF.R.S32.HI R2, RZ, 0x1f, R4 ;  /* 0x0000001fff027819 */ /* 0x000fe20000011404 */
[----:B------:R-:W5:Y:S01]  /*03c0*/  SHFL.IDX PT, R0, R0, RZ, 0x1f ;  /* 0x00001fff00007589 */ /* 0x000f6200000e0000 */
[----:B0-----:R-:W0:Y:S01]  /*03d0*/  S2UR UR9, SR_CTAID.X ;  /* 0x00000000000979c3 */ /* 0x001e220000002500 */
[----:B------:R-:W-:Y:S02]  /*03e0*/  ELECT P0, URZ, PT ;  /* 0x00000000003f782f */ /* 0x000fe40003800000 */
[----:B------:R-:W-:Y:S01]  /*03f0*/  LEA.HI R2, R2, R4, RZ, 0x7 ;  /* 0x0000000402027211 */ /* 0x000fe200078f38ff */
[----:B------:R-:W-:Y:S01]  /*0400*/  ULDC UR4, c[0x0][0x150] ;  /* 0x0000540000047ab9 */ /* 0x000fe20000000800 */
[----:B------:R-:W-:Y:S01]  /*0410*/  SHF.R.S32.HI R6, RZ, 0x1f, R3 ;  /* 0x0000001fff067819 */ /* 0x000fe20000011403 */
[----:B------:R-:W-:Y:S01]  /*0420*/  NOP ;  /* 0x0000000000007918 */ /* 0x000fe20000000000 */
[----:B------:R-:W-:Y:S01]  /*0430*/  LOP3.LUT R2, R2, 0xffffff80, RZ, 0xc0, !PT ;  /* 0xffffff8002027812 */ /* 0x000fe200078ec0ff */
[----:B------:R-:W-:Y:S01]  /*0440*/  NOP ;  /* 0x0000000000007918 */ /* 0x000fe20000000000 */
[----:B------:R-:W-:Y:S01]  /*0450*/  LEA.HI R6, R6, R3, RZ, 0x2 ;  /* 0x0000000306067211 */ /* 0x000fe200078f10ff */
[----:B------:R-:W1:Y:S02]  /*0460*/  LDC R8, c[0x0][0x144] ;  /* 0x00005100ff087b82 */ /* 0x000e640000000800 */
[----:B------:R-:W-:Y:S01]  /*0470*/  IMAD.IADD R4, R4, 0x1, -R2 ;  /* 0x0000000104047824 */ /* 0x000fe200078e0a02 */
[----:B------:R-:W-:Y:S01]  /*0480*/  LOP3.LUT R6, R6, 0x3ffffffc, RZ, 0xc0, !PT ;  /* 0x3ffffffc06067812 */ /* 0x000fe200078ec0ff */
[----:B------:R-:W2:Y:S03]  /*0490*/  S2R R2, SR_CTAID.Y ;  /* 0x0000000000027919 */ /* 0x000ea60000002600 */
[----:B------:R-:W-:Y:S01]  /*04a0*/  SHF.R.S32.HI R5, RZ, 0x1f, R4 ;  /* 0x0000001fff057819 */ /* 0x000fe20000011404 */
[----:B------:R-:W-:Y:S01]  /*04b0*/  IMAD.IADD R6, R3, 0x1, -R6 ;  /* 0x0000000103067824 */ /* 0x000fe200078e0a06 */
[----:B------:R-:W3:Y:S02]  /*04c0*/  LDC R11, c[0x0][0x148] ;  /* 0x00005200ff0b7b82 */ /* 0x000ee40000000800 */
[----:B------:R-:W-:-:S02]  /*04d0*/  LEA.HI R5, R5, R4, RZ, 0x3 ;  /* 0x0000000405057211 */ /* 0x000fc400078f18ff */
[----:B-----5:R-:W-:Y:S02]  /*04e0*/  ISETP.NE.OR P0, PT, R0, RZ, !P0 ;  /* 0x000000ff0000720c */ /* 0x020fe40004705670 */
[--C-:B------:R-:W-:Y:S02]  /*04f0*/  SHF.R.S32.HI R0, RZ, 0x3, R5.reuse ;  /* 0x00000003ff007819 */ /* 0x100fe40000011405 */
[----:B------:R-:W-:Y:S02]  /*0500*/  SHF.R.S32.HI R5, RZ, 0x1f, R5 ;  /* 0x0000001fff057819 */ /* 0x000fe40000011405 */
[----:B0-----:R-:W-:Y:S02]  /*0510*/  I2FP.F32.U32 R7, UR9 ;  /* 0x0000000900077c45 */ /* 0x001fe40008201000 */
[----:B------:R-:W-:-:S03]  /*0520*/  LEA.HI R5, R5, R0, RZ, 0x2 ;  /* 0x0000000005057211 */ /* 0x000fc600078f10ff */
[----:B------:R-:W-:Y:S01]  /*0530*/  FMUL R7, R7, UR4 ;  /* 0x0000000407077c20 */ /* 0x000fe20008400000 */
[----:B------:R-:W-:Y:S01]  /*0540*/  LOP3.LUT R5, R5, 0xfffffffc, RZ, 0xc0, !PT ;  /* 0xfffffffc05057812 */ /* 0x000fe200078ec0ff */
[----:B------:R-:W-:Y:S01]  /*0550*/  VOTEU.ALL UP0, P0 ;  /* 0x00000000003f7886 */ /* 0x000fe20000000000 */
[----:B------:R-:W-:Y:S01]  /*0560*/  ULDC UR4, c[0x0][0x154] ;  /* 0x0000550000047ab9 */ /* 0x000fe20000000800 */
[----:B------:R-:W-:Y:S02]  /*0570*/  VOTEU.ALL UP1, P0 ;  /* 0x00000000003f7886 */ /* 0x000fe40000020000 */
[----:B------:R-:W0:Y:S01]  /*0580*/  F2I.U32.TRUNC.NTZ R7, R7 ;  /* 0x0000000700077305 */ /* 0x000e22000020f000 */
[----:B------:R-:W-:Y:S01]  /*0590*/  IMAD.IADD R5, R0, 0x1, -R5 ;  /* 0x0000000100057824 */ /* 0x000fe200078e0a05 */
[----:B------:R-:W5:Y:S01]  /*05a0*/  @!UP0 S2UR UR7, SR_CgaCtaId ;  /* 0x00000000000789c3 */ /* 0x000f620000008800 */
[----:B------:R-:W-:Y:S02]  /*05b0*/  @!UP0 UMOV UR6, 0x400 ;  /* 0x0000040000068882 */ /* 0x000fe40000000000 */
[----:B------:R-:W-:Y:S01]  /*05c0*/  IMAD R5, R6, 0x4, R5 ;  /* 0x0000000406057824 */ /* 0x000fe200078e0205 */
[----:B--2---:R-:W-:-:S04]  /*05d0*/  I2FP.F32.U32 R9, R2 ;  /* 0x0000000200097245 */ /* 0x004fc80000201000 */
[----:B------:R-:W-:Y:S01]  /*05e0*/  LEA.HI R0, R5, R5, RZ, 0x1 ;  /* 0x0000000505007211 */ /* 0x000fe200078f08ff */
[----:B------:R-:W-:Y:S01]  /*05f0*/  FMUL R9, R9, UR4 ;  /* 0x0000000409097c20 */ /* 0x000fe20008400000 */
[----:B------:R-:W-:Y:S02]  /*0600*/  UMOV UR4, 0x20 ;  /* 0x0000002000047882 */ /* 0x000fe40000000000 */
[----:B------:R-:W-:Y:S01]  /*0610*/  LOP3.LUT R6, R0, 0xfffffffe, RZ, 0xc0, !PT ;  /* 0xfffffffe00067812 */ /* 0x000fe200078ec0ff */
[----:B0-----:R-:W-:Y:S01]  /*0620*/  IMAD.MOV R13, RZ, RZ, -R7 ;  /* 0x000000ffff0d7224 */ /* 0x001fe200078e0a07 */
[----:B------:R-:W-:-:S04]  /*0630*/  @!UP0 UIADD3 UR4, -UR4, 0x100000, URZ ;  /* 0x0010000004048890 */ /* 0x000fc8000fffe13f */
[----:B------:R-:W-:Y:S02]  /*0640*/  @!UP0 USHF.L.U32 UR5, UR4, 0xb, URZ ;  /* 0x0000000b04058899 */ /* 0x000fe4000800063f */
[----:B------:R-:W-:Y:S01]  /*0650*/  @!UP0 USHF.L.U32 UR4, UR4, 0x1, URZ ;  /* 0x0000000104048899 */ /* 0x000fe2000800063f */
[----:B------:R-:W0:Y:S01]  /*0660*/  F2I.U32.TRUNC.NTZ R9, R9 ;  /* 0x0000000900097305 */ /* 0x000e22000020f000 */
[----:B-1----:R-:W-:Y:S02]  /*0670*/  IMAD R0, R8, R13, UR9 ;  /* 0x0000000908007e24 */ /* 0x002fe4000f8e020d */
[C---:B------:R-:W-:Y:S02]  /*0680*/  IMAD.IADD R7, R5.reuse, 0x1, -R6 ;  /* 0x0000000105077824 */ /* 0x040fe400078e0a06 */
[----:B------:R-:W-:-:S03]  /*0690*/  IMAD.SHL.U32 R6, R5, 0x4, RZ ;  /* 0x0000000405067824 */ /* 0x000fc600078e00ff */
[----:B------:R-:W-:Y:S01]  /*06a0*/  ISETP.NE.AND P2, PT, R7, R0, PT ;  /* 0x000000000700720c */ /* 0x000fe20003f45270 */
[----:B-----5:R-:W-:Y:S01]  /*06b0*/  @!UP0 ULEA UR6, UR7, UR6, 0x18 ;  /* 0x0000000607068291 */ /* 0x020fe2000f8ec03f */
[----:B------:R-:W-:Y:S01]  /*06c0*/  LOP3.LUT R10, R5, 0xc, R6, 0x78, !PT ;  /* 0x0000000c050a7812 */ /* 0x000fe200078e7806 */
[----:B------:R-:W1:Y:S01]  /*06d0*/  LDC R7, c[0x0][0x140] ;  /* 0x00005000ff077b82 */ /* 0x000e620000000800 */
[----:B------:R-:W-:Y:S01]  /*06e0*/  VOTEU.ALL UP0, P0 ;  /* 0x00000000003f7886 */ /* 0x000fe20000000000 */
[----:B------:R-:W-:Y:S01]  /*06f0*/  LOP3.LUT P0, RZ, R4, 0x7, RZ, 0xc0, !PT ;  /* 0x0000000704ff7812 */ /* 0x000fe2000780c0ff */
[----:B0-----:R-:W-:Y:S01]  /*0700*/  IMAD.MOV R12, RZ, RZ, -R9 ;  /* 0x000000ffff0c7224 */ /* 0x001fe200078e0a09 */
[----:B------:R0:W-:Y:S01]  /*0710*/  STL [R1+0x74], R10 ;  /* 0x0000740a01007387 */ /* 0x0001e20000100800 */
[----:B------:R-:W-:Y:S01]  /*0720*/  IMAD.MOV.U32 R4, RZ, RZ, 0x1 ;  /* 0x00000001ff047424 */ /* 0x000fe200078e00ff */
[----:B------:R-:W-:Y:S01]  /*0730*/  ISETP.LT.U32.AND P0, PT, R10, 0x2, !P0 ;  /* 0x000000020a00780c */ /* 0x000fe20004701070 */
[----:B---3--:R-:W-:-:S03]  /*0740*/  IMAD R6, R11, R12, R2 ;  /* 0x0000000c0b067224 */ /* 0x008fc600078e0202 */
[----:B------:R-:W-:Y:S01]  /*0750*/  @P2 LEA.HI R5, R10, R10, RZ, 0x1 ;  /* 0x0000000a0a052211 */ /* 0x000fe200078f08ff */
[----:B------:R-:W2:Y:S02]  /*0760*/  FENCE.VIEW.ASYNC.S ;  /* 0x00000000000073c6 */ /* 0x000ea40000000000 */
[----:B--2---:R0:W2:Y:S01]  /*0770*/  @!UP0 SYNCS.EXCH.64 URZ, [UR6+0x50], UR4 ;  /* 0x00005004063f85b2 */ /* 0x0040a20008000100 */
[----:B------:R-:W-:-:S04]  /*0780*/  @P2 SHF.R.S32.HI R5, RZ, 0x1, R5 ;  /* 0x00000001ff052819 */ /* 0x000fc80000011405 */
[----:B------:R-:W-:Y:S02]  /*0790*/  @P2 ISETP.NE.AND P3, PT, R5, R6, PT ;  /* 0x000000060500220c */ /* 0x000fe40003f65270 */
[----:B------:R-:W-:Y:S02]  /*07a0*/  SEL R5, RZ, 0x1, !P0 ;  /* 0x00000001ff057807 */ /* 0x000fe40004000000 */
[----:B------:R-:W-:Y:S02]  /*07b0*/  @P2 SEL R4, RZ, 0x1, P3 ;  /* 0x00000001ff042807 */ /* 0x000fe40001800000 */
[----:B-1----:R-:W-:Y:S02]  /*07c0*/  ISETP.EQ.U32.AND P5, PT, R7, 0x1, PT ;  /* 0x000000010700780c */ /* 0x002fe40003fa2070 */
[----:B------:R-:W-:Y:S01]  /*07d0*/  LOP3.LUT R4, R4, R5, RZ, 0xc0, !PT ;  /* 0x0000000504047212 */ /* 0x000fe200078ec0ff */
[----:B------:R0:W1:Y:S01]  /*07e0*/  @!UP1 SYNCS.EXCH.64 URZ, [UR6+0x58], UR4 ;  /* 0x00005804063f95b2 */ /* 0x0000620008000100 */
[----:B------:R-:W-:-:S03]  /*07f0*/  NOP ;  /* 0x0000000000007918 */ /* 0x000fc60000000000 */
[----:B------:R0:W-:Y:S06]  /*0800*/  STL [R1+0x70], R4 ;  /* 0x0000700401007387 */ /* 0x0001ec0000100800 */
[----:B--2---:R-:W-:Y:S05]  /*0810*/  @!P5 BRA `(.L_x_3) ;  /* 0x000000000008d947 */ /* 0x004fea0003800000 */
[----:B-1--4-:R-:W-:Y:S01]  /*0820*/  UCGABAR_ARV ;  /* 0x00000000000079c7 */ /* 0x012fe20008000000 */
[----:B------:R-:W-:Y:S05]  /*0830*/  BRA `(.L_x_4) ;  /* 0x0000000000047947 */ /* 0x000fea0003800000 */
.L_x_3:
[----:B-1--4-:R-:W-:Y:S01]  /*0840*/  NOP ;  /* 0x0000000000007918 */ /* 0x012fe20000000000 */
.L_x_4:
[----:B------:R-:W1:Y:S01]  /*0850*/  LDC R3, c[0x0][0x65c] ;  /* 0x00019700ff037b82 */ /* 0x000e620000000800 */
[----:B0-----:R-:W-:Y:S02]  /*0860*/  IMAD.U32 R4, RZ, RZ, UR9 ;  /* 0x00000009ff047e24 */ /* 0x001fe4000f8e00ff */
[----:B------:R-:W-:Y:S01]  /*0870*/  IMAD.MOV.U32 R5, RZ, RZ, RZ ;  /* 0x000000ffff057224 */ /* 0x000fe200078e00ff */
[----:B-1----:R-:W-:-:S13]  /*0880*/  ISETP.NE.AND P4, PT, R3, 0x1, PT ;  /* 0x000000010300780c */ /* 0x002fda0003f85270 */
[----:B------:R-:W0:Y:S01]  /*0890*/  @P4 LDC R7, c[0x0][0x10] ;  /* 0x00000400ff074b82 */ /* 0x000e220000000800 */
[----:B------:R-:W-:Y:S02]  /*08a0*/  @P4 IMAD.MOV.U32 R3, RZ, RZ, RZ ;  /* 0x000000ffff034224 */ /* 0x000fe400078e00ff */
[----:B------:R-:W-:-:S05]  /*08b0*/  @P4 IMAD.MOV.U32 R13, RZ, RZ, RZ ;  /* 0x000000ffff0d4224 */ /* 0x000fca00078e00ff */
[----:B------:R-:W1:Y:S01]  /*08c0*/  @!P4 LDC R9, c[0x0][0xc] ;  /* 0x00000300ff09cb82 */ /* 0x000e620000000800 */
[----:B0-----:R-:W-:-:S04]  /*08d0*/  @P4 IMAD.WIDE.U32 R6, R7, UR9, R2 ;  /* 0x0000000907064c25 */ /* 0x001fc8000f8e0002 */
[----:B------:R-:W-:Y:S02]  /*08e0*/  @P4 IMAD.MOV.U32 R19, RZ, RZ, R6 ;  /* 0x000000ffff134224 */ /* 0x000fe400078e0006 */
[----:B------:R-:W-:Y:S02]  /*08f0*/  @P4 IMAD.IADD R23, R7, 0x1, R13 ;  /* 0x0000000107174824 */ /* 0x000fe400078e020d */
[----:B-1----:R-:W-:-:S04]  /*0900*/  @!P4 IMAD.WIDE.U32 R4, R2, R9, R4 ;  /* 0x000000090204c225 */ /* 0x002fc800078e0004 */
[----:B------:R-:W-:Y:S02]  /*0910*/  @!P4 IMAD.MOV.U32 R19, RZ, RZ, R4 ;  /* 0x000000ffff13c224 */ /* 0x000fe400078e0004 */
[----:B------:R-:W-:-:S03]  /*0920*/  @!P4 IMAD.MOV.U32 R23, RZ, RZ, R5 ;  /* 0x000000ffff17c224 */ /* 0x000fc600078e0005 */
[----:B------:R0:W-:Y:S04]  /*0930*/  STL [R1+0x7c], R19 ;  /* 0x00007c1301007387 */ /* 0x0001e80000100800 */
[----:B------:R0:W-:Y:S01]  /*0940*/  STL [R1+0x78], R23 ;  /* 0x0000781701007387 */ /* 0x0001e20000100800 */
[----:B------:R-:W-:Y:S05]  /*0950*/  @!P5 BRA `(.L_x_5) ;  /* 0x00000000000cd947 */ /* 0x000fea0003800000 */
[----:B------:R-:W-:Y:S01]  /*0960*/  UCGABAR_WAIT ;  /* 0x0000000000007dc7 */ /* 0x000fe20008000000 */
[----:B------:R-:W-:Y:S01]  /*0970*/  CCTL.IVALL ;  /* 0x00000000ff00798f */ /* 0x000fe20002000000 */
[----:B------:R-:W-:Y:S05]  /*0980*/  BRA `(.L_x_6) ;  /* 0x0000000000047947 */ /* 0x000fea0003800000 */
.L_x_5:
[----:B------:R-:W-:Y:S06]  /*0990*/  BAR.SYNC.DEFER_BLOCKING 0x0 ;  /* 0x0000000000007b1d */ /* 0x000fec0000010000 */
.L_x_6:
[----:B------:R-:W-:Y:S05]  /*09a0*/  @!P1 BRA `(.L_x_7) ;  /* 0x000000e400989947 */ /* 0x000fea0003800000 */
[----:B------:R-:W-:-:S06]  /*09b0*/  UISETP.GT.U32.AND UP0, UPT, UR10, 0x1, UPT ;  /* 0x000000010a00788c */ /* 0x000fcc000bf04070 */
[----:B------:R-:W-:-:S13]  /*09c0*/  PLOP3.LUT P0, PT, PT, PT, UP0, 0x80, 0x0 ;  /* 0x000000000000781c */ /* 0x000fda0003f0f008 */
[----:B------:R-:W-:Y:S05]  /*09d0*/  @P0 EXIT ;  /* 0x000000000000094d */ /* 0x000fea0003800000 */
[----:B------:R-:W-:Y:S01]  /*09e0*/  IMAD.MOV.U32 R6, RZ, RZ, -0x1 ;  /* 0xffffffffff067424 */ /* 0x000fe200078e00ff */
[----:B------:R-:W-:Y:S01]  /*09f0*/  ULDC.64 UR4, c[0x0][0x650] ;  /* 0x0001940000047ab9 */ /* 0x000fe20000000a00 */
[----:B------:R-:W-:Y:S01]  /*0a00*/  IMAD.MOV.U32 R5, RZ, RZ, -0x1 ;  /* 0xffffffffff057424 */ /* 0x000fe200078e00ff */
[----:B------:R-:W-:Y:S01]  /*0a10*/  ISETP.GE.U32.AND P0, PT, R19, UR4, PT ;  /* 0x0000000413007c0c */ /* 0x000fe2000bf06070 */
[----:B------:R-:W-:Y:S01]  /*0a20*/  UMOV UR12, 0xffffffff ;  /* 0xffffffff000c7882 */ /* 0x000fe20000000000 */
[----:B------:R1:W-:Y:S01]  /*0a30*/  STL [R1+0x84], R6 ;  /* 0x0000840601007387 */ /* 0x0003e20000100800 */
[----:B------:R-:W-:Y:S02]  /*0a40*/  PRMT R4, RZ, 0x7610, R4 ;  /* 0x00007610ff047816 */ /* 0x000fe40000000004 */
[----:B------:R-:W-:Y:S01]  /*0a50*/  ISETP.GE.U32.AND.EX P0, PT, R23, UR5, PT, P0 ;  /* 0x0000000517007c0c */ /* 0x000fe2000bf06100 */
[----:B------:R1:W-:-:S12]  /*0a60*/  STL [R1+0x80], R5 ;  /* 0x0000800501007387 */ /* 0x0003d80000100800 */
[----:B-1----:R-:W-:Y:S05]  /*0a70*/  @P0 BRA `(.L_x_8) ;  /* 0x0000000400380947 */ /* 0x002fea0003800000 */
[----:B------:R-:W1:Y:S01]  /*0a80*/  LDC.64 R14, c[0x0][0x628] ;  /* 0x00018a00ff0e7b82 */ /* 0x000e620000000a00 */
[----:B------:R-:W-:Y:S02]  /*0a90*/  IMAD.MOV.U32 R4, RZ, RZ, R19 ;  /* 0x000000ffff047224 */ /* 0x000fe400078e0013 */
[----:B------:R-:W-:-:S05]  /*0aa0*/  IMAD.MOV.U32 R5, RZ, RZ, R23 ;  /* 0x000000ffff057224 */ /* 0x000fca00078e0017 */
[----:B------:R-:W2:Y:S08]  /*0ab0*/  LDC R10, c[0x0][0x630] ;  /* 0x00018c00ff0a7b82 */ /* 0x000eb00000000800 */
[----:B------:R-:W3:Y:S01]  /*0ac0*/  LDC.64 R16, c[0x0][0x620] ;  /* 0x00018800ff107b82 */ /* 0x000ee20000000a00 */
[----:B-1----:R-:W-:-:S04]  /*0ad0*/  ISETP.NE.U32.AND P0, PT, R14, RZ, PT ;  /* 0x000000ff0e00720c */ /* 0x002fc80003f05070 */
[----:B------:R-:W-:-:S13]  /*0ae0*/  ISETP.NE.AND.EX P0, PT, R15, RZ, PT, P0 ;  /* 0x000000ff0f00720c */ /* 0x000fda0003f05300 */
[----:B--23--:R-:W-:Y:S05]  /*0af0*/  @!P0 BRA `(.L_x_9) ;  /* 0x0000000000288947 */ /* 0x00cfea0003800000 */
[----:B------:R-:W1:Y:S02]  /*0b00*/  LDC R9, c[0x0][0x634] ;  /* 0x00018d00ff097b82 */ /* 0x000e640000000800 */
[----:B-1----:R-:W-:-:S05]  /*0b10*/  IADD3 R9, P0, R19, R9, RZ ;  /* 0x0000000913097210 */ /* 0x002fca0007f1e0ff */
[----:B------:R-:W-:-:S04]  /*0b20*/  IMAD.X R13, RZ, RZ, R23, P0 ;  /* 0x000000ffff0d7224 */ /* 0x000fc800000e0617 */
[----:B------:R-:W-:-:S04]  /*0b30*/  IMAD.WIDE.U32 R4, R13, R14, RZ ;  /* 0x0000000e0d047225 */ /* 0x000fc800078e00ff */
[----:B------:R-:W-:-:S04]  /*0b40*/  IMAD.WIDE.U32 R6, P0, R9, R15, R4 ;  /* 0x0000000f09067225 */ /* 0x000fc80007800004 */
[----:B------:R-:W-:-:S04]  /*0b50*/  IMAD.WIDE.U32 R4, R9, R14, RZ ;  /* 0x0000000e09047225 */ /* 0x000fc800078e00ff */
[----:B------:R-:W-:Y:S01]  /*0b60*/  IMAD.X R9, RZ, RZ, RZ, P0 ;  /* 0x000000ffff097224 */ /* 0x000fe200000e06ff */
[----:B------:R-:W-:Y:S01]  /*0b70*/  IADD3 RZ, P0, R5, R6, RZ ;  /* 0x0000000605ff7210 */ /* 0x000fe20007f1e0ff */
[----:B------:R-:W-:-:S04]  /*0b80*/  IMAD.MOV.U32 R8, RZ, RZ, R7 ;  /* 0x000000ffff087224 */ /* 0x000fc800078e0007 */
[----:B------:R-:W-:-:S08]  /*0b90*/  IMAD.WIDE.U32.X R4, R13, R15, R8, P0 ;  /* 0x0000000f0d047225 */ /* 0x000fd000000e0408 */
.L_x_9:
[----:B------:R-:W1:Y:S01]  /*0ba0*/  LDC.64 R20, c[0x0][0x640] ;  /* 0x00019000ff147b82 */ /* 0x000e620000000a00 */
[-C--:B------:R-:W-:Y:S01]  /*0bb0*/  SHF.R.U64 R22, R4, R10.reuse, R5 ;  /* 0x0000000a04167219 */ /* 0x080fe20000001205 */
[----:B------:R-:W-:Y:S01]  /*0bc0*/  IMAD.MOV.U32 R4, RZ, RZ, R19 ;  /* 0x000000ffff047224 */ /* 0x000fe200078e0013 */
[----:B------:R-:W-:Y:S01]  /*0bd0*/  SHF.R.U32.HI R3, RZ, R10, R5 ;  /* 0x0000000aff037219 */ /* 0x000fe20000011605 */
[----:B------:R-:W-:Y:S01]  /*0be0*/  IMAD.MOV.U32 R5, RZ, RZ, R23 ;  /* 0x000000ffff057224 */ /* 0x000fe200078e0017 */
[----:B------:R-:W-:Y:S01]  /*0bf0*/  IADD3 R7, P0, RZ, -R22, RZ ;  /* 0x80000016ff077210 */ /* 0x000fe20007f1e0ff */
[----:B0-----:R-:W-:Y:S02]  /*0c00*/  IMAD R23, R11, R12, R2 ;  /* 0x0000000c0b177224 */ /* 0x001fe400078e0202 */
[----:B------:R-:W0:Y:S01]  /*0c10*/  LDC R8, c[0x0][0x618] ;  /* 0x00018600ff087b82 */ /* 0x000e220000000800 */
[----:B------:R-:W-:Y:S02]  /*0c20*/  IMAD.MOV.U32 R11, RZ, RZ, 0x1 ;  /* 0x00000001ff0b7424 */ /* 0x000fe400078e00ff */
[----:B------:R-:W-:-:S02]  /*0c30*/  IMAD.X R3, RZ, RZ, ~R3, P0 ;  /* 0x000000ffff037224 */ /* 0x000fc400000e0e03 */
[----:B------:R-:W-:-:S03]  /*0c40*/  IMAD.WIDE.U32 R4, R7, R16, R4 ;  /* 0x0000001007047225 */ /* 0x000fc600078e0004 */
[----:B------:R-:W2:Y:S01]  /*0c50*/  LDC R14, c[0x0][0x608] ;  /* 0x00018200ff0e7b82 */ /* 0x000ea20000000800 */
[----:B------:R-:W-:-:S04]  /*0c60*/  IMAD R6, R3, R16, RZ ;  /* 0x0000001003067224 */ /* 0x000fc800078e02ff */
[----:B------:R-:W-:-:S03]  /*0c70*/  IMAD R3, R7, R17, R6 ;  /* 0x0000001107037224 */ /* 0x000fc600078e0206 */
[----:B------:R-:W3:Y:S01]  /*0c80*/  LDC R18, c[0x0][0x658] ;  /* 0x00019600ff127b82 */ /* 0x000ee20000000800 */
[----:B------:R-:W-:Y:S01]  /*0c90*/  IMAD.IADD R3, R5, 0x1, R3 ;  /* 0x0000000105037824 */ /* 0x000fe200078e0203 */
[----:B-1----:R-:W-:Y:S01]  /*0ca0*/  ISETP.NE.U32.AND P0, PT, R20, RZ, PT ;  /* 0x000000ff1400720c */ /* 0x002fe20003f05070 */
[----:B------:R-:W-:-:S03]  /*0cb0*/  IMAD.MOV.U32 R5, RZ, RZ, -0x1 ;  /* 0xffffffffff057424 */ /* 0x000fc600078e00ff */
[----:B------:R-:W-:Y:S02]  /*0cc0*/  ISETP.NE.AND.EX P0, PT, R21, RZ, PT, P0 ;  /* 0x000000ff1500720c */ /* 0x000fe40003f05300 */
[----:B------:R-:W1:Y:S01]  /*0cd0*/  LDC R13, c[0x0][0x600] ;  /* 0x00018000ff0d7b82 */ /* 0x000e620000000800 */
[-CC-:B0-----:R-:W-:Y:S02]  /*0ce0*/  SHF.R.U64 R10, R4, R8.reuse, R3.reuse ;  /* 0x00000008040a7219 */ /* 0x181fe40000001203 */
[----:B------:R-:W-:-:S05]  /*0cf0*/  SHF.R.U32.HI R3, RZ, R8, R3 ;  /* 0x00000008ff037219 */ /* 0x000fca0000011603 */
[----:B------:R-:W0:Y:S01]  /*0d00*/  LDC R15, c[0x0][0x648] ;  /* 0x00019200ff0f7b82 */ /* 0x000e220000000800 */
[-CC-:B--2---:R-:W-:Y:S02]  /*0d10*/  SHF.R.U64 R19, R10, R14.reuse, R3.reuse ;  /* 0x0000000e0a137219 */ /* 0x184fe40000001203 */
[----:B------:R-:W-:-:S05]  /*0d20*/  SHF.R.U32.HI R3, RZ, R14, R3 ;  /* 0x0000000eff037219 */ /* 0x000fca0000011603 */
[----:B------:R-:W2:Y:S01]  /*0d30*/  LDC R17, c[0x0][0x638] ;  /* 0x00018e00ff117b82 */ /* 0x000ea20000000800 */
[-C--:B---3--:R-:W-:Y:S02]  /*0d40*/  SHF.L.U32 R2, R5, R18.reuse, RZ ;  /* 0x0000001205027219 */ /* 0x088fe400000006ff */
[--C-:B------:R-:W-:Y:S02]  /*0d50*/  SHF.R.U64 R12, R19, R18, R3.reuse ;  /* 0x00000012130c7219 */ /* 0x100fe40000001203 */
[----:B------:R-:W-:Y:S02]  /*0d60*/  LOP3.LUT R8, RZ, R2, RZ, 0x33, !PT ;  /* 0x00000002ff087212 */ /* 0x000fe400078e33ff */
[----:B------:R-:W-:Y:S01]  /*0d70*/  SHF.R.U32.HI R3, RZ, R18, R3 ;  /* 0x00000012ff037219 */ /* 0x000fe20000011603 */
[----:B------:R-:W3:Y:S01]  /*0d80*/  LDC R16, c[0x0][0x610] ;  /* 0x00018400ff107b82 */ /* 0x000ee20000000800 */
[----:B------:R-:W-:Y:S01]  /*0d90*/  IMAD.MOV.U32 R2, RZ, RZ, R12 ;  /* 0x000000ffff027224 */ /* 0x000fe200078e000c */
[----:B------:R-:W-:Y:S06]  /*0da0*/  @!P0 BRA `(.L_x_10) ;  /* 0x0000000000288947 */ /* 0x000fec0003800000 */
[----:B------:R-:W4:Y:S02]  /*0db0*/  LDC R7, c[0x0][0x64c] ;  /* 0x00019300ff077b82 */ /* 0x000f240000000800 */
[----:B----4-:R-:W-:-:S05]  /*0dc0*/  IADD3 R7, P0, R12, R7, RZ ;  /* 0x000000070c077210 */ /* 0x010fca0007f1e0ff */
        /* <DEDUP_REMOVED lines=8> */
.L_x_10:
[----:B0-----:R-:W-:Y:S01]  /*0e50*/  SHF.R.U64 R4, R2, R15, R3 ;  /* 0x0000000f02047219 */ /* 0x001fe20000001203 */
[----:B-1----:R-:W-:Y:S01]  /*0e60*/  VIADD R5, R13, 0xffffffff ;  /* 0xffffffff0d057836 */ /* 0x002fe20000000000 */
[----:B------:R-:W-:Y:S02]  /*0e70*/  SHF.L.U32 R2, R11, R18, RZ ;  /* 0x000000120b027219 */ /* 0x000fe400000006ff */
[----:B------:R-:W-:Y:S01]  /*0e80*/  LOP3.LUT R3, R19, R8, RZ, 0xc0, !PT ;  /* 0x0000000813037212 */ /* 0x000fe200078ec0ff */
[----:B------:R-:W-:Y:S01]  /*0e90*/  IMAD.MOV R6, RZ, RZ, -R4 ;  /* 0x000000ffff067224 */ /* 0x000fe200078e0a04 */
[----:B------:R-:W-:Y:S02]  /*0ea0*/  SEL R0, R0, R23, !P4 ;  /* 0x0000001700007207 */ /* 0x000fe40006000000 */
[----:B------:R-:W-:Y:S01]  /*0eb0*/  LOP3.LUT R5, R10, R5, RZ, 0xc0, !PT ;  /* 0x000000050a057212 */ /* 0x000fe200078ec0ff */
[----:B------:R-:W-:Y:S01]  /*0ec0*/  IMAD R3, R2, R4, R3 ;  /* 0x0000000402037224 */ /* 0x000fe200078e0203 */
[----:B------:R-:W-:Y:S01]  /*0ed0*/  R2UR UR12, R22 ;  /* 0x00000000160c72ca */ /* 0x000fe200000e0000 */
[----:B--2---:R-:W-:-:S02]  /*0ee0*/  IMAD R2, R6, R17, R12 ;  /* 0x0000001106027224 */ /* 0x004fc400078e020c */
[----:B---3--:R-:W-:Y:S02]  /*0ef0*/  IMAD R0, R3, R16, R0 ;  /* 0x0000001003007224 */ /* 0x008fe400078e0200 */
[----:B------:R-:W-:Y:S02]  /*0f00*/  IMAD R3, R2, R13, R5 ;  /* 0x0000000d02037224 */ /* 0x000fe400078e0205 */
[----:B------:R-:W-:-:S03]  /*0f10*/  IMAD.MOV.U32 R4, RZ, RZ, 0x1 ;  /* 0x00000001ff047424 */ /* 0x000fc600078e00ff */
[----:B------:R-:W-:Y:S02]  /*0f20*/  SEL R2, R3, R0, !P4 ;  /* 0x0000000003027207 */ /* 0x000fe40006000000 */
[----:B------:R-:W-:-:S03]  /*0f30*/  SEL R0, R0, R3, !P4 ;  /* 0x0000000300007207 */ /* 0x000fc60006000000 */
[----:B------:R1:W-:Y:S04]  /*0f40*/  STL [R1+0x80], R2 ;  /* 0x0000800201007387 */ /* 0x0003e80000100800 */
[----:B------:R1:W-:Y:S02]  /*0f50*/  STL [R1+0x84], R0 ;  /* 0x0000840001007387 */ /* 0x0003e40000100800 */
.L_x_8:
[----:B------:R-:W-:-:S08]  /*0f60*/  NOP ;  /* 0x0000000000007918 */ /* 0x000fd00000000000 */
[----:B------:R-:W2:Y:S02]  /*0f70*/  USETMAXREG.TRY_ALLOC.CTAPOOL UP0, 0xe8 ;  /* 0x000000e8000079c8 */ /* 0x000ea40008000600 */
[----:B--2---:R-:W-:-:S13]  /*0f80*/  PLOP3.LUT P0, PT, PT, PT, UP0, 0x80, 0x0 ;  /* 0x000000000000781c */ /* 0x004fda0003f0f008 */
[----:B------:R-:W-:Y:S05]  /*0f90*/  @!P0 BRA `(.L_x_8) ;  /* 0xfffffffc00f08947 */ /* 0x000fea000383ffff */
[----:B------:R-:W-:Y:S01]  /*0fa0*/  ULDC.64 UR4, c[0x0][0x598] ;  /* 0x0001660000047ab9 */ /* 0x000fe20000000a00 */
[----:B------:R-:W-:Y:S01]  /*0fb0*/  ULDC.64 UR14, c[0x0][0x208] ;  /* 0x00008200000e7ab9 */ /* 0x000fe20000000a00 */
[----:B------:R-:W-:-:S04]  /*0fc0*/  ISETP.NE.U32.AND P0, PT, RZ, UR4, PT ;  /* 0x00000004ff007c0c */ /* 0x000fc8000bf05070 */
[----:B------:R-:W-:-:S13]  /*0fd0*/  ISETP.NE.AND.EX P0, PT, RZ, UR5, PT, P0 ;  /* 0x00000005ff007c0c */ /* 0x000fda000bf05300 */
[----:B------:R-:W-:Y:S05]  /*0fe0*/  @!P0 BRA `(.L_x_11) ;  /* 0x0000000000208947 */ /* 0x000fea0003800000 */
[----:B-1----:R-:W1:Y:S02]  /*0ff0*/  LDC.64 R2, c[0x0][0x598] ;  /* 0x00016600ff027b82 */ /* 0x002e640000000a00 */
[----:B-1----:R-:W2:Y:S02]  /*1000*/  LDG.E.64 R2, desc[UR14][R2.64] ;  /* 0x0000000e02027981 */ /* 0x002ea4000c1e1b00 */
[----:B--2---:R-:W-:-:S04]  /*1010*/  ISETP.NE.U32.AND P0, PT, R2, RZ, PT ;  /* 0x000000ff0200720c */ /* 0x004fc80003f05070 */
[----:B------:R-:W-:-:S13]  /*1020*/  ISETP.NE.AND.EX P0, PT, R3, RZ, PT, P0 ;  /* 0x000000ff0300720c */ /* 0x000fda0003f05300 */
[----:B------:R-:W-:Y:S05]  /*1030*/  @!P0 BRA `(.L_x_11) ;  /* 0x00000000000c8947 */ /* 0x000fea0003800000 */
[----:B------:R-:W2:Y:S02]  /*1040*/  LD.E R2, desc[UR14][R2.64] ;  /* 0x0000000e02027980 */ /* 0x000ea4000c101900 */
[----:B--2---:R-:W-:Y:S01]  /*1050*/  R2UR UR20, R2 ;  /* 0x00000000021472ca */ /* 0x004fe200000e0000 */
[----:B------:R-:W-:-:S14]  /*1060*/  BRA `(.L_x_12) ;  /* 0x0000000000247947 */ /* 0x000fdc0003800000 */
.L_x_11:
[----:B------:R-:W-:Y:S02]  /*1070*/  ULDC.64 UR4, c[0x0][0x588] ;  /* 0x0001620000047ab9 */ /* 0x000fe40000000a00 */
[----:B------:R-:W-:-:S04]  /*1080*/  ISETP.NE.U32.AND P0, PT, RZ, UR4, PT ;  /* 0x00000004ff007c0c */ /* 0x000fc8000bf05070 */
[----:B------:R-:W-:-:S13]  /*1090*/  ISETP.NE.AND.EX P0, PT, RZ, UR5, PT, P0 ;  /* 0x00000005ff007c0c */ /* 0x000fda000bf05300 */
[----:B------:R-:W-:Y:S05]  /*10a0*/  @!P0 BRA `(.L_x_13) ;  /* 0x0000000000108947 */ /* 0x000fea0003800000 */
[----:B-1----:R-:W1:Y:S02]  /*10b0*/  LDC.64 R2, c[0x0][0x588] ;  /* 0x00016200ff027b82 */ /* 0x002e640000000a00 */
[----:B-1----:R-:W2:Y:S02]  /*10c0*/  LDG.E R2, desc[UR14][R2.64] ;  /* 0x0000000e02027981 */ /* 0x002ea4000c1e1900 */
[----:B--2---:R-:W-:Y:S01]  /*10d0*/  R2UR UR20, R2 ;  /* 0x00000000021472ca */ /* 0x004fe200000e0000 */
[----:B------:R-:W-:-:S14]  /*10e0*/  BRA `(.L_x_12) ;  /* 0x0000000000047947 */ /* 0x000fdc0003800000 */
.L_x_13:
[----:B------:R-:W-:-:S05]  /*10f0*/  ULDC UR20, c[0x0][0x580] ;  /* 0x0001600000147ab9 */ /* 0x000fca0000000800 */
.L_x_12:
[----:B------:R-:W-:Y:S02]  /*1100*/  ULDC.64 UR4, c[0x0][0x5a0] ;  /* 0x0001680000047ab9 */ /* 0x000fe40000000a00 */
        /* <DEDUP_REMOVED lines=11> */
.L_x_14:
        /* <DEDUP_REMOVED lines=8> */
.L_x_16:
[----:B------:R-:W-:-:S05]  /*1240*/  ULDC UR21, c[0x0][0x584] ;  /* 0x0001610000157ab9 */ /* 0x000fca0000000800 */
.L_x_15:
[----:B------:R-:W-:-:S13]  /*1250*/  LOP3.LUT P0, RZ, R4, 0xff, RZ, 0xc0, !PT ;  /* 0x000000ff04ff7812 */ /* 0x000fda000780c0ff */
[----:B------:R-:W-:Y:S05]  /*1260*/  @!P0 EXIT ;  /* 0x000000000000894d */ /* 0x000fea0003800000 */
[----:B------:R-:W-:Y:S01]  /*1270*/  ULDC UR4, c[0x0][0x28c] ;  /* 0x0000a30000047ab9 */ /* 0x000fe20000000800 */
[----:B------:R-:W-:Y:S02]  /*1280*/  ULOP3.LUT UR22, UR13, 0x1, URZ, 0xfc, !UPT ;  /* 0x000000010d167892 */ /* 0x000fe4000f8efc3f */
[----:B------:R-:W-:-:S04]  /*1290*/  UIADD3 UR4, UR4, 0x7f, URZ ;  /* 0x0000007f04047890 */ /* 0x000fc8000fffe03f */
[----:B------:R-:W-:-:S04]  /*12a0*/  USHF.R.S32.HI UR5, URZ, 0x1f, UR4 ;  /* 0x0000001f3f057899 */ /* 0x000fc80008011404 */
[----:B------:R-:W-:-:S03]  /*12b0*/  ULEA.HI UR5, UR5, UR4, URZ, 0x7 ;  /* 0x0000000405057291 */ /* 0x000fc6000f8f383f */
[----:B------:R-:W-:Y:S01]  /*12c0*/  UMOV UR4, URZ ;  /* 0x0000003f00047c82 */ /* 0x000fe20008000000 */
[----:B------:R-:W-:-:S03]  /*12d0*/  USHF.R.S32.HI UR9, URZ, 0x7, UR5 ;  /* 0x000000073f097899 */ /* 0x000fc60008011405 */
[----:B------:R-:W-:-:S09]  /*12e0*/  UMOV UR5, URZ ;  /* 0x0000003f00057c82 */ /* 0x000fd20008000000 */
.L_x_297:
[----:B-1----:R-:W1:Y:S01]  /*12f0*/  S2R R0, SR_TID.X ;  /* 0x0000000000007919 */ /* 0x002e620000002100 */
[----:B--2---:R-:W2:Y:S01]  /*1300*/  S2UR UR18, SR_CgaCtaId ;  /* 0x00000000001279c3 */ /* 0x004ea20000008800 */
[----:B------:R-:W-:Y:S01]  /*1310*/  UMOV UR17, 0x400 ;  /* 0x0000040000117882 */ /* 0x000fe20000000000 */
[----:B------:R-:W-:Y:S01]  /*1320*/  UMOV UR6, URZ ;  /* 0x0000003f00067c82 */ /* 0x000fe20008000000 */
[----:B------:R-:W-:Y:S01]  /*1330*/  STL [R1+0x6c], RZ ;  /* 0x00006cff01007387 */ /* 0x000fe20000100800 */
[----:B------:R-:W-:Y:S01]  /*1340*/  UMOV UR7, URZ ;  /* 0x0000003f00077c82 */ /* 0x000fe20008000000 */
[----:B------:R-:W-:Y:S01]  /*1350*/  UMOV UR8, URZ ;  /* 0x0000003f00087c82 */ /* 0x000fe20008000000 */
[----:B------:R-:W-:Y:S01]  /*1360*/  UMOV UR23, UR5 ;  /* 0x0000000500177c82 */ /* 0x000fe20008000000 */
[----:B------:R-:W-:Y:S01]  /*1370*/  STL [R1+0x68], RZ ;  /* 0x000068ff01007387 */ /* 0x000fe20000100800 */
[----:B---3--:R-:W3:Y:S01]  /*1380*/  LDC R2, c[0x0][0x28c] ;  /* 0x0000a300ff027b82 */ /* 0x008ee20000000800 */
[----:B------:R-:W-:Y:S01]  /*1390*/  UMOV UR24, UR4 ;  /* 0x0000000400187c82 */ /* 0x000fe20008000000 */
[----:B------:R-:W-:Y:S01]  /*13a0*/  CS2R R4, SRZ ;  /* 0x0000000000047805 */ /* 0x000fe2000001ff00 */
[----:B------:R-:W-:Y:S01]  /*13b0*/  STL [R1+0x64], RZ ;  /* 0x000064ff01007387 */ /* 0x000fe20000100800 */
[----:B------:R-:W-:-:S02]  /*13c0*/  CS2R R6, SRZ ;  /* 0x0000000000067805 */ /* 0x000fc4000001ff00 */
[----:B------:R-:W-:Y:S02]  /*13d0*/  CS2R R8, SRZ ;  /* 0x0000000000087805 */ /* 0x000fe4000001ff00 */
[----:B------:R-:W-:Y:S01]  /*13e0*/  CS2R R10, SRZ ;  /* 0x00000000000a7805 */ /* 0x000fe2000001ff00 */
[----:B------:R-:W-:Y:S01]  /*13f0*/  STL [R1+0x60], RZ ;  /* 0x000060ff01007387 */ /* 0x000fe20000100800 */
[----:B------:R-:W-:Y:S02]  /*1400*/  CS2R R12, SRZ ;  /* 0x00000000000c7805 */ /* 0x000fe4000001ff00 */
[----:B------:R-:W-:Y:S02]  /*1410*/  CS2R R14, SRZ ;  /* 0x00000000000e7805 */ /* 0x000fe4000001ff00 */
[----:B------:R-:W-:Y:S01]  /*1420*/  CS2R R16, SRZ ;  /* 0x0000000000107805 */ /* 0x000fe2000001ff00 */
[----:B------:R-:W-:Y:S01]  /*1430*/  STL [R1+0x5c], RZ ;  /* 0x00005cff01007387 */ /* 0x000fe20000100800 */
[----:B0-----:R-:W-:-:S02]  /*1440*/  CS2R R18, SRZ ;  /* 0x0000000000127805 */ /* 0x001fc4000001ff00 */
[----:B------:R-:W-:Y:S02]  /*1450*/  CS2R R20, SRZ ;  /* 0x0000000000147805 */ /* 0x000fe4000001ff00 */
[----:B------:R-:W-:Y:S01]  /*1460*/  CS2R R22, SRZ ;  /* 0x0000000000167805 */ /* 0x000fe2000001ff00 */
[----:B------:R-:W-:Y:S01]  /*1470*/  STL [R1+0x58], RZ ;  /* 0x000058ff01007387 */ /* 0x000fe20000100800 */
[----:B------:R-:W-:Y:S02]  /*1480*/  CS2R R152, SRZ ;  /* 0x0000000000987805 */ /* 0x000fe4000001ff00 */
[----:B------:R-:W-:Y:S02]  /*1490*/  CS2R R154, SRZ ;  /* 0x00000000009a7805 */ /* 0x000fe4000001ff00 */
[----:B------:R-:W-:Y:S01]  /*14a0*/  CS2R R156, SRZ ;  /* 0x00000000009c7805 */ /* 0x000fe2000001ff00 */
[----:B------:R-:W-:Y:S01]  /*14b0*/  STL [R1+0x54], RZ ;  /* 0x000054ff01007387 */ /* 0x000fe20000100800 */
[----:B------:R-:W-:-:S02]  /*14c0*/  CS2R R158, SRZ ;  /* 0x00000000009e7805 */ /* 0x000fc4000001ff00 */
[----:B------:R-:W-:Y:S02]  /*14d0*/  CS2R R160, SRZ ;  /* 0x0000000000a07805 */ /* 0x000fe4000001ff00 */
[----:B------:R-:W-:Y:S02]  /*14e0*/  CS2R R162, SRZ ;  /* 0x0000000000a27805 */ /* 0x000fe4000001ff00 */
[----:B-1----:R-:W-:Y:S01]  /*14f0*/  LOP3.LUT R0, R0, 0x80, RZ, 0xc0, !PT ;  /* 0x0000008000007812 */ /* 0x002fe200078ec0ff */
[----:B------:R-:W-:Y:S01]  /*1500*/  STL [R1+0x50], RZ ;  /* 0x000050ff01007387 */ /* 0x000fe20000100800 */
[----:B---3--:R-:W-:Y:S02]  /*1510*/  ISETP.GE.AND P0, PT, R2, 0x1, PT ;  /* 0x000000010200780c */ /* 0x008fe40003f06270 */
[----:B------:R-:W-:Y:S02]  /*1520*/  CS2R R2, SRZ ;  /* 0x0000000000027805 */ /* 0x000fe4000001ff00 */
[----:B------:R-:W-:Y:S01]  /*1530*/  SHF.R.U32.HI R0, RZ, 0x7, R0 ;  /* 0x00000007ff007819 */ /* 0x000fe20000011600 */
        /* <DEDUP_REMOVED lines=8> */
[----:B------:R-:W0:Y:S01]  /*15c0*/  SHFL.IDX PT, R0, R0, RZ, 0x1f ;  /* 0x00001fff00007589 */ /* 0x000e2200000e0000 */
[----:B------:R-:W-:-:S02]  /*15d0*/  CS2R R176, SRZ ;  /* 0x0000000000b07805 */ /* 0x000fc4000001ff00 */
[----:B------:R-:W-:Y:S02]  /*15e0*/  CS2R R178, SRZ ;  /* 0x0000000000b27805 */ /* 0x000fe4000001ff00 */
[----:B------:R-:W-:Y:S01]  /*15f0*/  CS2R R180, SRZ ;  /* 0x0000000000b47805 */ /* 0x000fe2000001ff00 */
[----:B------:R1:W-:Y:S01]  /*1600*/  STL [R1+0x44], RZ ;  /* 0x000044ff01007387 */ /* 0x0003e20000100800 */
[----:B------:R-:W-:Y:S02]  /*1610*/  CS2R R182, SRZ ;  /* 0x0000000000b67805 */ /* 0x000fe4000001ff00 */
[----:B------:R-:W-:Y:S02]  /*1620*/  CS2R R184, SRZ ;  /* 0x0000000000b87805 */ /* 0x000fe4000001ff00 */
[----:B------:R-:W-:Y:S01]  /*1630*/  CS2R R186, SRZ ;  /* 0x0000000000ba7805 */ /* 0x000fe2000001ff00 */
[----:B------:R1:W-:Y:S01]  /*1640*/  STL [R1+0x40], RZ ;  /* 0x000040ff01007387 */ /* 0x0003e20000100800 */
        /* <DEDUP_REMOVED lines=14> */
[----:B------:R-:W-:Y:S02]  /*1730*/  CS2R R210, SRZ ;  /* 0x0000000000d27805 */ /* 0x000fe4000001ff00 */
[----:B0-----:R-:W-:Y:S01]  /*1740*/  R2UR UR10, R0 ;  /* 0x00000000000a72ca */ /* 0x001fe200000e0000 */
[----:B------:R1:W-:Y:S01]  /*1750*/  STL [R1+0x30], RZ ;  /* 0x000030ff01007387 */ /* 0x0003e20000100800 */
[----:B------:R-:W-:Y:S01]  /*1760*/  IMAD.MOV.U32 R0, RZ, RZ, RZ ;  /* 0x000000ffff007224 */ /* 0x000fe200078e00ff */
[----:B------:R-:W-:-:S02]  /*1770*/  CS2R R212, SRZ ;  /* 0x0000000000d47805 */ /* 0x000fc4000001ff00 */
[----:B------:R-:W-:Y:S01]  /*1780*/  CS2R R214, SRZ ;  /* 0x0000000000d67805 */ /* 0x000fe2000001ff00 */
[----:B------:R1:W-:Y:S01]  /*1790*/  STL [R1+0x2c], RZ ;  /* 0x00002cff01007387 */ /* 0x0003e20000100800 */
[----:B------:R-:W-:Y:S02]  /*17a0*/  CS2R R216, SRZ ;  /* 0x0000000000d87805 */ /* 0x000fe4000001ff00 */
[----:B------:R-:W-:Y:S02]  /*17b0*/  CS2R R218, SRZ ;  /* 0x0000000000da7805 */ /* 0x000fe4000001ff00 */
[----:B------:R-:W-:Y:S01]  /*17c0*/  CS2R R220, SRZ ;  /* 0x0000000000dc7805 */ /* 0x000fe2000001ff00 */
[----:B------:R1:W-:Y:S01]  /*17d0*/  STL [R1+0x28], RZ ;  /* 0x000028ff01007387 */ /* 0x0003e20000100800 */
[----:B------:R-:W-:Y:S02]  /*17e0*/  CS2R R222, SRZ ;  /* 0x0000000000de7805 */ /* 0x000fe4000001ff00 */
[----:B------:R-:W-:-:S02]  /*17f0*/  CS2R R224, SRZ ;  /* 0x0000000000e07805 */ /* 0x000fc4000001ff00 */
[----:B------:R-:W-:Y:S01]  /*1800*/  CS2R R226, SRZ ;  /* 0x0000000000e27805 */ /* 0x000fe2000001ff00 */
[----:B------:R1:W-:Y:S01]  /*1810*/  STL [R1+0x24], RZ ;  /* 0x000024ff01007387 */ /* 0x0003e20000100800 */
[----:B------:R-:W-:Y:S01]  /*1820*/  ULEA.HI UR11, UR10, UR10, URZ, 0x1 ;  /* 0x0000000a0a0b7291 */ /* 0x000fe2000f8f083f */
[----:B------:R-:W-:Y:S01]  /*1830*/  IMAD.MOV.U32 R228, RZ, RZ, RZ ;  /* 0x000000ffffe47224 */ /* 0x000fe200078e00ff */
[----:B------:R-:W-:Y:S01]  /*1840*/  CS2R R88, SRZ ;  /* 0x0000000000587805 */ /* 0x000fe2000001ff00 */
[----:B------:R1:W-:Y:S01]  /*1850*/  STL [R1+0x20], RZ ;  /* 0x000020ff01007387 */ /* 0x0003e20000100800 */
[----:B------:R-:W-:Y:S01]  /*1860*/  ULOP3.LUT UR16, UR11, 0x7fffe, URZ, 0xc0, !UPT ;  /* 0x0007fffe0b107892 */ /* 0x000fe2000f8ec03f */
[----:B------:R-:W-:Y:S01]  /*1870*/  CS2R R90, SRZ ;  /* 0x00000000005a7805 */ /* 0x000fe2000001ff00 */
[----:B--2---:R-:W-:Y:S01]  /*1880*/  ULEA UR11, UR18, UR17, 0x18 ;  /* 0x00000011120b7291 */ /* 0x004fe2000f8ec03f */
[----:B------:R1:W-:Y:S01]  /*1890*/  STL [R1+0x1c], RZ ;  /* 0x00001cff01007387 */ /* 0x0003e20000100800 */
[----:B------:R-:W-:Y:S01]  /*18a0*/  UIADD3 UR16, UR10, -UR16, URZ ;  /* 0x800000100a107290 */ /* 0x000fe2000fffe03f */
[----:B------:R-:W-:-:S02]  /*18b0*/  CS2R R92, SRZ ;  /* 0x00000000005c7805 */ /* 0x000fc4000001ff00 */
[----:B------:R-:W-:Y:S01]  /*18c0*/  CS2R R94, SRZ ;  /* 0x00000000005e7805 */ /* 0x000fe2000001ff00 */
[----:B------:R1:W-:Y:S01]  /*18d0*/  STL [R1+0x18], RZ ;  /* 0x000018ff01007387 */ /* 0x0003e20000100800 */
[----:B------:R-:W-:Y:S01]  /*18e0*/  ULEA UR16, UR16, UR11, 0xd ;  /* 0x0000000b10107291 */ /* 0x000fe2000f8e683f */
[----:B------:R-:W-:Y:S02]  /*18f0*/  CS2R R96, SRZ ;  /* 0x0000000000607805 */ /* 0x000fe4000001ff00 */
[----:B------:R-:W-:Y:S01]  /*1900*/  CS2R R98, SRZ ;  /* 0x0000000000627805 */ /* 0x000fe2000001ff00 */
[----:B------:R1:W-:Y:S01]  /*1910*/  STL [R1+0x14], RZ ;  /* 0x000014ff01007387 */ /* 0x0003e20000100800 */
[----:B------:R-:W-:Y:S01]  /*1920*/  UIADD3 UR16, UR16, 0x100, URZ ;  /* 0x0000010010107890 */ /* 0x000fe2000fffe03f */
[----:B------:R-:W-:Y:S02]  /*1930*/  CS2R R100, SRZ ;  /* 0x0000000000647805 */ /* 0x000fe4000001ff00 */
[----:B------:R-:W-:Y:S01]  /*1940*/  CS2R R102, SRZ ;  /* 0x0000000000667805 */ /* 0x000fe2000001ff00 */
[----:B------:R1:W-:Y:S01]  /*1950*/  STL [R1+0x10], RZ ;  /* 0x000010ff01007387 */ /* 0x0003e20000100800 */
[----:B------:R-:W-:Y:S01]  /*1960*/  USHF.R.U32.HI UR10, URZ, 0x4, UR16 ;  /* 0x000000043f0a7899 */ /* 0x000fe20008011610 */
[----:B------:R-:W-:-:S02]  /*1970*/  CS2R R104, SRZ ;  /* 0x0000000000687805 */ /* 0x000fc4000001ff00 */
[----:B------:R-:W-:Y:S01]  /*1980*/  CS2R R106, SRZ ;  /* 0x00000000006a7805 */ /* 0x000fe2000001ff00 */
[----:B------:R1:W-:Y:S01]  /*1990*/  STL [R1+0xc], RZ ;  /* 0x00000cff01007387 */ /* 0x0003e20000100800 */
[----:B------:R-:W-:Y:S01]  /*19a0*/  ULOP3.LUT UR10, UR10, 0x3fff, URZ, 0xc0, !UPT ;  /* 0x00003fff0a0a7892 */ /* 0x000fe2000f8ec03f */
        /* <DEDUP_REMOVED lines=10> */
[----:B------:R1:W-:Y:S01]  /*1a50*/  STL [R1], RZ ;  /* 0x000000ff01007387 */ /* 0x0003e20000100800 */
[----:B------:R-:W-:Y:S02]  /*1a60*/  CS2R R124, SRZ ;  /* 0x00000000007c7805 */ /* 0x000fe4000001ff00 */
[----:B------:R-:W-:Y:S02]  /*1a70*/  CS2R R126, SRZ ;  /* 0x00000000007e7805 */ /* 0x000fe4000001ff00 */
[----:B------:R-:W-:Y:S02]  /*1a80*/  CS2R R128, SRZ ;  /* 0x0000000000807805 */ /* 0x000fe4000001ff00 */
[----:B------:R-:W-:-:S02]  /*1a90*/  CS2R R130, SRZ ;  /* 0x0000000000827805 */ /* 0x000fc4000001ff00 */
[----:B------:R-:W-:Y:S02]  /*1aa0*/  CS2R R132, SRZ ;  /* 0x0000000000847805 */ /* 0x000fe4000001ff00 */
[----:B------:R-:W-:Y:S02]  /*1ab0*/  CS2R R134, SRZ ;  /* 0x0000000000867805 */ /* 0x000fe4000001ff00 */
        /* <DEDUP_REMOVED lines=9> */
[----:B----4-:R-:W-:-:S02]  /*1b50*/  CS2R R26, SRZ ;  /* 0x00000000001a7805 */ /* 0x010fc4000001ff00 */
        /* <DEDUP_REMOVED lines=29> */
[----:B------:R-:W-:Y:S01]  /*1d30*/  CS2R R86, SRZ ;  /* 0x0000000000567805 */ /* 0x000fe2000001ff00 */
[----:B-1----:R-:W-:Y:S06]  /*1d40*/  @!P0 BRA `(.L_x_17) ;  /* 0x0000001000c08947 */ /* 0x002fec0003800000 */
[----:B------:R-:W-:-:S06]  /*1d50*/  UISETP.NE.AND UP0, UPT, UR22, 0x3, UPT ;  /* 0x000000031600788c */ /* 0x000fcc000bf05270 */
[----:B------:R-:W-:-:S13]  /*1d60*/  PLOP3.LUT P1, PT, PT, PT, UP0, 0x80, 0x0 ;  /* 0x000000000000781c */ /* 0x000fda0003f2f008 */
[----:B------:R-:W-:Y:S05]  /*1d70*/  @!P1 BRA `(.L_x_18) ;  /* 0x0000000000049947 */ /* 0x000fea0003800000 */
[----:B------:R-:W-:Y:S01]  /*1d80*/  BPT.TRAP 0x1 ;  /* 0x000000040000795c */ /* 0x000fe20000300000 */
.L_x_18:
[----:B------:R-:W-:Y:S01]  /*1d90*/  ULEA UR6, UR5, UR11, 0x3 ;  /* 0x0000000b05067291 */ /* 0x000fe2000f8e183f */
[----:B------:R-:W-:-:S05]  /*1da0*/  IMAD.U32 R0, RZ, RZ, UR4 ;  /* 0x00000004ff007e24 */ /* 0x000fca000f8e00ff */
[----:B------:R-:W-:-:S04]  /*1db0*/  SHF.L.U32 R0, R0, 0x1f, RZ ;  /* 0x0000001f00007819 */ /* 0x000fc800000006ff */
[----:B------:R0:W1:Y:S01]  /*1dc0*/  SYNCS.PHASECHK.TRANS64.TRYWAIT P0, [UR6], R0 ;  /* 0x00000000ff0075a7 */ /* 0x0000620008000146 */
[----:B------:R-:W-:Y:S05]  /*1dd0*/  @!P1 BRA `(.L_x_19) ;  /* 0x0000000000049947 */ /* 0x000fea0003800000 */
[----:B------:R-:W-:Y:S01]  /*1de0*/  BPT.TRAP 0x1 ;  /* 0x000000040000795c */ /* 0x000fe20000300000 */
.L_x_19:
[----:B-1----:R-:W-:Y:S05]  /*1df0*/  @P0 BRA `(.L_x_20) ;  /* 0x0000000000080947 */ /* 0x002fea0003800000 */
[----:B------:R-:W1:Y:S02]  /*1e00*/  SYNCS.PHASECHK.TRANS64.TRYWAIT P0, [UR6], R0 ;  /* 0x00000000ff0075a7 */ /* 0x000e640008000146 */
[----:B-1----:R-:W-:Y:S05]  /*1e10*/  @!P0 BRA `(.L_x_21) ;  /* 0x000000e800188947 */ /* 0x002fea0003800000 */
.L_x_20:
[----:B------:R-:W-:Y:S01]  /*1e20*/  UIADD3 UR6, UR11, 0x20100, URZ ;  /* 0x000201000b067890 */ /* 0x000fe2000fffe03f */
[----:B------:R-:W-:Y:S01]  /*1e30*/  WARPGROUP.ARRIVE ;  /* 0x00000000000079c5 */ /* 0x000fe20000000000 */
[----:B------:R-:W-:Y:S01]  /*1e40*/  ULOP3.LUT UR7, UR10, 0x10000, URZ, 0xfc, !UPT ;  /* 0x000100000a077892 */ /* 0x000fe2000f8efc3f */
[----:B------:R2:W-:Y:S01]  /*1e50*/  STL [R1+0x6c], RZ ;  /* 0x00006cff01007387 */ /* 0x0005e20000100800 */
[----:B------:R-:W-:Y:S01]  /*1e60*/  USHF.R.U32.HI UR6, URZ, 0x4, UR6 ;  /* 0x000000043f067899 */ /* 0x000fe20008011606 */
[----:B01----:R-:W-:Y:S01]  /*1e70*/  IMAD.MOV.U32 R0, RZ, RZ, RZ ;  /* 0x000000ffff007224 */ /* 0x003fe200078e00ff */
[----:B------:R-:W-:Y:S01]  /*1e80*/  ULEA UR7, UR5, UR7, 0xb ;  /* 0x0000000705077291 */ /* 0x000fe2000f8e583f */
[----:B------:R2:W-:Y:S01]  /*1e90*/  STL [R1+0x68], RZ ;  /* 0x000068ff01007387 */ /* 0x0005e20000100800 */
[----:B------:R-:W-:Y:S01]  /*1ea0*/  ULOP3.LUT UR6, UR6, 0x3fff, URZ, 0xc0, !UPT ;  /* 0x00003fff06067892 */ /* 0x000fe2000f8ec03f */
[----:B------:R-:W-:Y:S01]  /*1eb0*/  CS2R R2, SRZ ;  /* 0x0000000000027805 */ /* 0x000fe2000001ff00 */
[----:B------:R-:W-:Y:S01]  /*1ec0*/  UMOV UR17, 0x40000040 ;  /* 0x4000004000117882 */ /* 0x000fe20000000000 */
[----:B------:R-:W-:Y:S01]  /*1ed0*/  UMOV UR19, 0x40000040 ;  /* 0x4000004000137882 */ /* 0x000fe20000000000 */
[----:B------:R-:W-:Y:S01]  /*1ee0*/  ULOP3.LUT UR6, UR6, 0x10000, URZ, 0xfc, !UPT ;  /* 0x0001000006067892 */ /* 0x000fe2000f8efc3f */
[----:B------:R2:W-:Y:S01]  /*1ef0*/  STL [R1+0x64], RZ ;  /* 0x000064ff01007387 */ /* 0x0005e20000100800 */
[----:B------:R-:W-:Y:S01]  /*1f00*/  UMOV UR16, UR7 ;  /* 0x0000000700107c82 */ /* 0x000fe20008000000 */
[----:B------:R-:W-:Y:S01]  /*1f10*/  CS2R R4, SRZ ;  /* 0x0000000000047805 */ /* 0x000fe2000001ff00 */
[----:B------:R-:W-:Y:S01]  /*1f20*/  ULEA UR8, UR5, UR6, 0xa ;  /* 0x0000000605087291 */ /* 0x000fe2000f8e503f */
[----:B------:R2:W-:Y:S01]  /*1f30*/  STL [R1+0x60], RZ ;  /* 0x000060ff01007387 */ /* 0x0005e20000100800 */
[----:B------:R-:W-:Y:S01]  /*1f40*/  CS2R R6, SRZ ;  /* 0x0000000000067805 */ /* 0x000fe2000001ff00 */
[----:B------:R-:W-:Y:S01]  /*1f50*/  UMOV UR6, 0x4 ;  /* 0x0000000400067882 */ /* 0x000fe20000000000 */
[----:B------:R-:W-:Y:S01]  /*1f60*/  CS2R R8, SRZ ;  /* 0x0000000000087805 */ /* 0x000fe2000001ff00 */
[----:B------:R2:W-:Y:S01]  /*1f70*/  STL [R1+0x5c], RZ ;  /* 0x00005cff01007387 */ /* 0x0005e20000100800 */
[----:B------:R-:W-:Y:S01]  /*1f80*/  CS2R R10, SRZ ;  /* 0x00000000000a7805 */ /* 0x000fe2000001ff00 */
[----:B------:R-:W-:Y:S01]  /*1f90*/  UMOV UR18, UR8 ;  /* 0x0000000800127c82 */ /* 0x000fe20008000000 */
[----:B------:R-:W-:Y:S01]  /*1fa0*/  CS2R R12, SRZ ;  /* 0x00000000000c7805 */ /* 0x000fe2000001ff00 */
[----:B------:R-:W-:Y:S01]  /*1fb0*/  QGMMA.64x128x32.F32.E5M2.E5M2 R88, gdesc[UR16], RZ, !UPT ;  /* 0x01e00000105879f3 */ /* 0x000fe2000c7038ff */
[----:B------:R-:W-:Y:S01]  /*1fc0*/  UIADD3 UR16, UR7, 0x400, URZ ;  /* 0x0000040007107890 */ /* 0x000fe2000fffe03f */
[----:B------:R2:W-:Y:S01]  /*1fd0*/  STL [R1+0x58], RZ ;  /* 0x000058ff01007387 */ /* 0x0005e20000100800 */
[----:B------:R-:W-:Y:S01]  /*1fe0*/  UMOV UR17, 0x40000040 ;  /* 0x4000004000117882 */ /* 0x000fe20000000000 */
[----:B------:R-:W-:-:S02]  /*1ff0*/  CS2R R14, SRZ ;  /* 0x00000000000e7805 */ /* 0x000fc4000001ff00 */
[----:B------:R-:W-:Y:S01]  /*2000*/  CS2R R16, SRZ ;  /* 0x0000000000107805 */ /* 0x000fe2000001ff00 */
[----:B------:R2:W-:Y:S01]  /*2010*/  STL [R1+0x54], RZ ;  /* 0x000054ff01007387 */ /* 0x0005e20000100800 */
[----:B------:R-:W-:Y:S02]  /*2020*/  CS2R R18, SRZ ;  /* 0x0000000000127805 */ /* 0x000fe4000001ff00 */
[----:B------:R-:W-:Y:S02]  /*2030*/  CS2R R20, SRZ ;  /* 0x0000000000147805 */ /* 0x000fe4000001ff00 */
[----:B------:R-:W-:Y:S01]  /*2040*/  CS2R R22, SRZ ;  /* 0x0000000000167805 */ /* 0x000fe2000001ff00 */
[----:B------:R2:W-:Y:S01]  /*2050*/  STL [R1+0x50], RZ ;  /* 0x000050ff01007387 */ /* 0x0005e20000100800 */
[----:B------:R-:W-:Y:S01]  /*2060*/  CS2R R152, SRZ ;  /* 0x0000000000987805 */ /* 0x000fe2000001ff00 */
[----:B------:R-:W-:Y:S01]  /*2070*/  QGMMA.64x128x32.F32.E5M2.E5M2 R24, gdesc[UR16], RZ, !UPT ;  /* 0x01e00000101879f3 */ /* 0x000fe2000c7038ff */
[----:B------:R-:W-:Y:S01]  /*2080*/  UIADD3 UR16, UR7, 0x2, URZ ;  /* 0x0000000207107890 */ /* 0x000fe2000fffe03f */
[----:B------:R2:W-:Y:S01]  /*2090*/  STL [R1+0x4c], RZ ;  /* 0x00004cff01007387 */ /* 0x0005e20000100800 */
[----:B------:R-:W-:Y:S01]  /*20a0*/  UIADD3 UR18, UR8, 0x2, URZ ;  /* 0x0000000208127890 */ /* 0x000fe2000fffe03f */
[----:B------:R-:W-:Y:S01]  /*20b0*/  CS2R R154, SRZ ;  /* 0x00000000009a7805 */ /* 0x000fe2000001ff00 */
[----:B------:R-:W-:Y:S01]  /*20c0*/  UMOV UR17, 0x40000040 ;  /* 0x4000004000117882 */ /* 0x000fe20000000000 */
[----:B------:R-:W-:Y:S01]  /*20d0*/  UMOV UR19, 0x40000040 ;  /* 0x4000004000137882 */ /* 0x000fe20000000000 */
        /* <DEDUP_REMOVED lines=49> */
[----:B------:R-:W-:-:S03]  /*23f0*/  IMAD.MOV.U32 R228, RZ, RZ, RZ ;  /* 0x000000ffffe47224 */ /* 0x000fc600078e00ff */
[----:B------:R2:W-:Y:S04]  /*2400*/  STL [R1+0x14], RZ ;  /* 0x000014ff01007387 */ /* 0x0005e80000100800 */
[----:B------:R2:W-:Y:S04]  /*2410*/  STL [R1+0x10], RZ ;  /* 0x000010ff01007387 */ /* 0x0005e80000100800 */
[----:B------:R2:W-:Y:S04]  /*2420*/  STL [R1+0xc], RZ ;  /* 0x00000cff01007387 */ /* 0x0005e80000100800 */
[----:B------:R2:W-:Y:S04]  /*2430*/  STL [R1+0x8], RZ ;  /* 0x000008ff01007387 */ /* 0x0005e80000100800 */
[----:B------:R2:W-:Y:S04]  /*2440*/  STL [R1+0x4], RZ ;  /* 0x000004ff01007387 */ /* 0x0005e80000100800 */
[----:B------:R2:W-:Y:S01]  /*2450*/  STL [R1], RZ ;  /* 0x000000ff01007387 */ /* 0x0005e20000100800 */
[----:B------:R-:W-:Y:S01]  /*2460*/  QGMMA.64x128x32.F32.E5M2.E5M2 R88, gdesc[UR16], R88 ;  /* 0x01e00000105879f3 */ /* 0x000fe20008703858 */
[----:B------:R-:W-:Y:S01]  /*2470*/  UIADD3 UR16, UR7, 0x402, URZ ;  /* 0x0000040207107890 */ /* 0x000fe2000fffe03f */
[----:B------:R-:W-:-:S10]  /*2480*/  UMOV UR17, 0x40000040 ;  /* 0x4000004000117882 */ /* 0x000fd40000000000 */
[----:B------:R-:W-:Y:S01]  /*2490*/  QGMMA.64x128x32.F32.E5M2.E5M2 R24, gdesc[UR16], R24 ;  /* 0x01e00000101879f3 */ /* 0x000fe20008703818 */
[----:B------:R-:W-:Y:S02]  /*24a0*/  UIADD3 UR16, UR7, 0x4, URZ ;  /* 0x0000000407107890 */ /* 0x000fe4000fffe03f */
[----:B------:R-:W-:Y:S01]  /*24b0*/  UIADD3 UR18, UR8, 0x4, URZ ;  /* 0x0000000408127890 */ /* 0x000fe2000fffe03f */
[----:B------:R-:W-:Y:S01]  /*24c0*/  UMOV UR17, 0x40000040 ;  /* 0x4000004000117882 */ /* 0x000fe20000000000 */
[----:B------:R-:W-:-:S07]  /*24d0*/  UMOV UR19, 0x40000040 ;  /* 0x4000004000137882 */ /* 0x000fce0000000000 */
        /* <DEDUP_REMOVED lines=10> */
[----:B------:R-:W-:Y:S02]  /*2580*/  UMOV UR17, 0x40000040 ;  /* 0x4000004000117882 */ /* 0x000fe40000000000 */
[----:B------:R-:W-:Y:S02]  /*2590*/  ULDC UR7, c[0x0][0x50c] ;  /* 0x0001430000077ab9 */ /* 0x000fe40000000800 */
[----:B------:R-:W-:-:S04]  /*25a0*/  UISETP.NE.AND UP0, UPT, UR7, 0x4, UPT ;  /* 0x000000040700788c */ /* 0x000fc8000bf05270 */
[----:B------:R-:W-:Y:S02]  /*25b0*/  USEL UR7, URZ, 0x1, UP0 ;  /* 0x000000013f077887 */ /* 0x000fe40008000000 */
[----:B------:R-:W-:Y:S04]  /*25c0*/  QGMMA.64x128x32.F32.E5M2.E5M2 R24, gdesc[UR16], R24, gsb0 ;  /* 0x01e00000101879f3 */ /* 0x000fe80008003818 */
[----:B------:R-:W-:-:S13]  /*25d0*/  ISETP.NE.AND P0, PT, RZ, UR7, PT ;  /* 0x00000007ff007c0c */ /* 0x000fda000bf05270 */
[----:B--2---:R-:W-:Y:S05]  /*25e0*/  @!P0 BRA `(.L_x_22) ;  /* 0x0000000800808947 */ /* 0x004fea0003800000 */
[----:B------:R-:W-:Y:S02]  /*25f0*/  WARPGROUP.DEPBAR.LE gsb0, 0x0 ;  /* 0x00008000000079c5 */ /* 0x000fe40000010000 */
[----:B------:R-:W-:-:S01]  /*2600*/  FADD R227, RZ, R89 ;  /* 0x00000059ffe37221 */ /* 0x000fc20000000000 */
[----:B------:R-:W-:Y:S01]  /*2610*/  FADD R228, RZ, R88 ;  /* 0x00000058ffe47221 */ /* 0x000fe20000000000 */
[----:B------:R-:W-:-:S01]  /*2620*/  FADD R226, RZ, R90 ;  /* 0x0000005affe27221 */ /* 0x000fc20000000000 */
[----:B------:R-:W-:Y:S01]  /*2630*/  FADD R225, RZ, R91 ;  /* 0x0000005bffe17221 */ /* 0x000fe20000000000 */
[----:B------:R-:W-:-:S01]  /*2640*/  FADD R224, RZ, R92 ;  /* 0x0000005cffe07221 */ /* 0x000fc20000000000 */
[----:B------:R0:W-:Y:S01]  /*2650*/  STL [R1+0x88], R227 ;  /* 0x000088e301007387 */ /* 0x0001e20000100800 */
[----:B------:R-:W-:-:S01]  /*2660*/  FADD R223, RZ, R93 ;  /* 0x0000005dffdf7221 */ /* 0x000fc20000000000 */
[----:B------:R-:W-:Y:S01]  /*2670*/  FADD R222, RZ, R94 ;  /* 0x0000005effde7221 */ /* 0x000fe20000000000 */
[----:B------:R-:W-:-:S01]  /*2680*/  FADD R221, RZ, R95 ;  /* 0x0000005fffdd7221 */ /* 0x000fc20000000000 */
[----:B------:R-:W-:Y:S01]  /*2690*/  FADD R220, RZ, R96 ;  /* 0x00000060ffdc7221 */ /* 0x000fe20000000000 */
[----:B------:R-:W-:-:S01]  /*26a0*/  FADD R219, RZ, R97 ;  /* 0x00000061ffdb7221 */ /* 0x000fc20000000000 */
[----:B------:R-:W-:Y:S01]  /*26b0*/  FADD R218, RZ, R98 ;  /* 0x00000062ffda7221 */ /* 0x000fe20000000000 */
[----:B------:R-:W-:-:S01]  /*26c0*/  FADD R217, RZ, R99 ;  /* 0x00000063ffd97221 */ /* 0x000fc20000000000 */
[----:B------:R-:W-:Y:S01]  /*26d0*/  FADD R216, RZ, R100 ;  /* 0x00000064ffd87221 */ /* 0x000fe20000000000 */
[----:B------:R-:W-:-:S01]  /*26e0*/  FADD R215, RZ, R101 ;  /* 0x00000065ffd77221 */ /* 0x000fc20000000000 */
[----:B0-----:R-:W-:Y:S01]  /*26f0*/  FADD R227, RZ, R60 ;  /* 0x0000003cffe37221 */ /* 0x001fe20000000000 */
[----:B------:R-:W-:-:S01]  /*2700*/  FADD R214, RZ, R102 ;  /* 0x00000066ffd67221 */ /* 0x000fc20000000000 */
[----:B------:R-:W-:Y:S01]  /*2710*/  FADD R213, RZ, R103 ;  /* 0x00000067ffd57221 */ /* 0x000fe20000000000 */
[----:B------:R-:W-:-:S01]  /*2720*/  FADD R212, RZ, R104 ;  /* 0x00000068ffd47221 */ /* 0x000fc20000000000 */
[----:B------:R-:W-:Y:S01]  /*2730*/  FADD R211, RZ, R105 ;  /* 0x00000069ffd37221 */ /* 0x000fe20000000000 */
[----:B------:R0:W-:Y:S01]  /*2740*/  STL [R1], R227 ;  /* 0x000000e301007387 */ /* 0x0001e20000100800 */
        /* <DEDUP_REMOVED lines=94> */
[----:B0-----:R-:W-:-:S05]  /*2d30*/  FADD R227, RZ, R67 ;  /* 0x00000043ffe37221 */ /* 0x001fca0000000000 */
[----:B------:R0:W-:Y:S02]  /*2d40*/  STL [R1+0x1c], R227 ;  /* 0x00001ce301007387 */ /* 0x0001e40000100800 */
        /* <DEDUP_REMOVED lines=39> */
[----:B------:R0:W-:Y:S04]  /*2fc0*/  STL [R1+0x6c], R227 ;  /* 0x00006ce301007387 */ /* 0x0001e80000100800 */
[----:B0-----:R0:W5:Y:S01]  /*2fd0*/  LDL.LU R227, [R1+0x88] ;  /* 0x0000880001e37983 */ /* 0x0011620000300800 */
[----:B------:R-:W-:-:S05]  /*2fe0*/  UMOV UR6, URZ ;  /* 0x0000003f00067c82 */ /* 0x000fca0008000000 */
.L_x_22:
[----:B------:R-:W-:Y:S01]  /*2ff0*/  UIADD3 UR23, UR5, 0x1, URZ ;  /* 0x0000000105177890 */ /* 0x000fe2000fffe03f */
[----:B------:R-:W-:-:S03]  /*3000*/  UMOV UR8, 0x1 ;  /* 0x0000000100087882 */ /* 0x000fc60000000000 */
[----:B------:R-:W-:-:S04]  /*3010*/  UISETP.NE.AND UP0, UPT, UR23, 0x4, UPT ;  /* 0x000000041700788c */ /* 0x000fc8000bf05270 */
[----:B------:R-:W-:Y:S02]  /*3020*/  USEL UR24, URZ, 0x1, UP0 ;  /* 0x000000013f187887 */ /* 0x000fe40008000000 */
[----:B------:R-:W-:Y:S02]  /*3030*/  USEL UR23, UR23, URZ, UP0 ;  /* 0x0000003f17177287 */ /* 0x000fe40008000000 */
[----:B------:R-:W-:-:S12]  /*3040*/  ULOP3.LUT UR24, UR4, UR24, URZ, 0x3c, !UPT ;  /* 0x0000001804187292 */ /* 0x000fd8000f8e3c3f */
.L_x_17:
[----:B------:R-:W-:-:S04]  /*3050*/  UISETP.LT.AND UP0, UPT, UR9, 0x1, UPT ;  /* 0x000000010900788c */ /* 0x000fc8000bf01270 */
[----:B------:R-:W-:-:S04]  /*3060*/  USEL UR16, UR9, 0x1, UP0 ;  /* 0x0000000109107887 */ /* 0x000fc80008000000 */
[----:B------:R-:W-:-:S04]  /*3070*/  UIADD3 UR26, UR9, -UR16, URZ ;  /* 0x80000010091a7290 */ /* 0x000fc8000fffe03f */
[----:B------:R-:W-:-:S06]  /*3080*/  UISETP.GE.AND UP0, UPT, UR26, 0x1, UPT ;  /* 0x000000011a00788c */ /* 0x000fcc000bf06270 */
[----:B------:R-:W-:-:S13]  /*3090*/  PLOP3.LUT P0, PT, PT, PT, UP0, 0x80, 0x0 ;  /* 0x000000000000781c */ /* 0x000fda0003f0f008 */
[----:B------:R-:W-:Y:S05]  /*30a0*/  @!P0 BRA `(.L_x_23) ;  /* 0x0000001000fc8947 */ /* 0x000fea0003800000 */
[----:B------:R-:W-:Y:S01]  /*30b0*/  UMOV UR25, UR5 ;  /* 0x0000000500197c82 */ /* 0x000fe20008000000 */
[----:B------:R-:W-:-:S05]  /*30c0*/  ULDC UR27, c[0x0][0x50c] ;  /* 0x00014300001b7ab9 */ /* 0x000fca0000000800 */
.L_x_31:
[----:B------:R-:W-:-:S06]  /*30d0*/  UISETP.NE.AND UP0, UPT, UR22, 0x3, UPT ;  /* 0x000000031600788c */ /* 0x000fcc000bf05270 */
[----:B------:R-:W-:-:S13]  /*30e0*/  PLOP3.LUT P1, PT, PT, PT, UP0, 0x80, 0x0 ;  /* 0x000000000000781c */ /* 0x000fda0003f2f008 */
[----:B-----5:R-:W-:Y:S05]  /*30f0*/  @!P1 BRA `(.L_x_24) ;  /* 0x0000000000049947 */ /* 0x020fea0003800000 */
[----:B------:R-:W-:Y:S01]  /*3100*/  BPT.TRAP 0x1 ;  /* 0x000000040000795c */ /* 0x000fe20000300000 */
.L_x_24:
[----:B------:R-:W1:Y:S01]  /*3110*/  S2UR UR16, SR_CgaCtaId ;  /* 0x00000000001079c3 */ /* 0x000e620000008800 */
[----:B------:R-:W-:Y:S01]  /*3120*/  UMOV UR11, 0x400 ;  /* 0x00000400000b7882 */ /* 0x000fe20000000000 */
[----:B------:R-:W-:-:S05]  /*3130*/  IMAD.U32 R229, RZ, RZ, UR24 ;  /* 0x00000018ffe57e24 */ /* 0x000fca000f8e00ff */
[----:B------:R-:W-:Y:S01]  /*3140*/  SHF.L.U32 R229, R229, 0x1f, RZ ;  /* 0x0000001fe5e57819 */ /* 0x000fe200000006ff */
[----:B-1----:R-:W-:-:S04]  /*3150*/  ULEA UR11, UR16, UR11, 0x18 ;  /* 0x0000000b100b7291 */ /* 0x002fc8000f8ec03f */
[----:B------:R-:W-:-:S09]  /*3160*/  ULEA UR16, UR23, UR11, 0x3 ;  /* 0x0000000b17107291 */ /* 0x000fd2000f8e183f */
[----:B------:R1:W2:Y:S01]  /*3170*/  SYNCS.PHASECHK.TRANS64.TRYWAIT P0, [UR16], R229 ;  /* 0x000000e5ff0075a7 */ /* 0x0002a20008000150 */
[----:B------:R-:W-:Y:S05]  /*3180*/  @!P1 BRA `(.L_x_25) ;  /* 0x0000000000049947 */ /* 0x000fea0003800000 */
[----:B------:R-:W-:Y:S01]  /*3190*/  BPT.TRAP 0x1 ;  /* 0x000000040000795c */ /* 0x000fe20000300000 */
.L_x_25:
[----:B--2---:R-:W-:Y:S05]  /*31a0*/  @P0 BRA `(.L_x_26) ;  /* 0x0000000000080947 */ /* 0x004fea0003800000 */
[----:B------:R-:W2:Y:S02]  /*31b0*/  SYNCS.PHASECHK.TRANS64.TRYWAIT P0, [UR16], R229 ;  /* 0x000000e5ff0075a7 */ /* 0x000ea40008000150 */
[----:B--2---:R-:W-:Y:S05]  /*31c0*/  @!P0 BRA `(.L_x_27) ;  /* 0x000000d400448947 */ /* 0x004fea0003800000 */
.L_x_26:
[----:B------:R-:W-:Y:S01]  /*31d0*/  UIADD3 UR16, UR11, 0x20100, URZ ;  /* 0x000201000b107890 */ /* 0x000fe2000fffe03f */
[----:B------:R-:W-:Y:S01]  /*31e0*/  WARPGROUP.ARRIVE ;  /* 0x00000000000079c5 */ /* 0x000fe20000000000 */
[----:B------:R-:W-:Y:S02]  /*31f0*/  UISETP.NE.AND UP0, UPT, UR7, URZ, UPT ;  /* 0x0000003f0700728c */ /* 0x000fe4000bf05270 */
[----:B------:R-:W-:Y:S02]  /*3200*/  USHF.R.U32.HI UR16, URZ, 0x4, UR16 ;  /* 0x000000043f107899 */ /* 0x000fe40008011610 */
[----:B------:R-:W-:Y:S02]  /*3210*/  USEL UR8, UR8, URZ, !UP0 ;  /* 0x0000003f08087287 */ /* 0x000fe4000c000000 */
[----:B------:R-:W-:Y:S02]  /*3220*/  ULOP3.LUT UR16, UR16, 0x3fff, URZ, 0xc0, !UPT ;  /* 0x00003fff10107892 */ /* 0x000fe4000f8ec03f */
[----:B------:R-:W-:-:S02]  /*3230*/  UISETP.NE.U32.AND UP0, UPT, UR8, URZ, UPT ;  /* 0x0000003f0800728c */ /* 0x000fc4000bf05070 */
[----:B------:R-:W-:Y:S02]  /*3240*/  ULOP3.LUT UR7, UR10, 0x10000, URZ, 0xfc, !UPT ;  /* 0x000100000a077892 */ /* 0x000fe4000f8efc3f */
[----:B------:R-:W-:Y:S02]  /*3250*/  ULOP3.LUT UR8, UR16, 0x10000, URZ, 0xfc, !UPT ;  /* 0x0001000010087892 */ /* 0x000fe4000f8efc3f */
[----:B------:R-:W-:Y:S02]  /*3260*/  ULEA UR7, UR23, UR7, 0xb ;  /* 0x0000000717077291 */ /* 0x000fe4000f8e583f */
[----:B------:R-:W-:Y:S01]  /*3270*/  ULEA UR8, UR23, UR8, 0xa ;  /* 0x0000000817087291 */ /* 0x000fe2000f8e503f */
[----:B------:R-:W-:Y:S01]  /*3280*/  UMOV UR17, 0x40000040 ;  /* 0x4000004000117882 */ /* 0x000fe20000000000 */
[----:B------:R-:W-:Y:S01]  /*3290*/  UMOV UR19, 0x40000040 ;  /* 0x4000004000137882 */ /* 0x000fe20000000000 */
[----:B------:R-:W-:Y:S02]  /*32a0*/  UIADD3 UR6, UR6, 0x4, URZ ;  /* 0x0000000406067890 */ /* 0x000fe4000fffe03f */
[----:B------:R-:W-:-:S02]  /*32b0*/  UMOV UR16, UR7 ;  /* 0x0000000700107c82 */ /* 0x000fc40008000000 */
[----:B------:R-:W-:Y:S02]  /*32c0*/  UMOV UR18, UR8 ;  /* 0x0000000800127c82 */ /* 0x000fe40008000000 */
[----:B------:R-:W-:Y:S01]  /*32d0*/  QGMMA.64x128x32.F32.E5M2.E5M2 R88, gdesc[UR16], R88, UP0 ;  /* 0x01e00000105879f3 */ /* 0x000fe2000bf03858 */
[----:B------:R-:W-:Y:S01]  /*32e0*/  UIADD3 UR16, UR7, 0x400, URZ ;  /* 0x0000040007107890 */ /* 0x000fe2000fffe03f */
[----:B------:R-:W-:-:S10]  /*32f0*/  UMOV UR17, 0x40000040 ;  /* 0x4000004000117882 */ /* 0x000fd40000000000 */
[----:B------:R-:W-:Y:S01]  /*3300*/  QGMMA.64x128x32.F32.E5M2.E5M2 R24, gdesc[UR16], R24, UP0 ;  /* 0x01e00000101879f3 */ /* 0x000fe2000bf03818 */
[----:B------:R-:W-:Y:S02]  /*3310*/  UIADD3 UR16, UR7, 0x2, URZ ;  /* 0x0000000207107890 */ /* 0x000fe4000fffe03f */
[----:B------:R-:W-:Y:S01]  /*3320*/  UIADD3 UR18, UR8, 0x2, URZ ;  /* 0x0000000208127890 */ /* 0x000fe2000fffe03f */
[----:B------:R-:W-:Y:S01]  /*3330*/  UMOV UR17, 0x40000040 ;  /* 0x4000004000117882 */ /* 0x000fe20000000000 */
[----:B------:R-:W-:Y:S01]  /*3340*/  UMOV UR19, 0x40000040 ;  /* 0x4000004000137882 */ /* 0x000fe20000000000 */
[----:B------:R-:W-:-:S06]  /*3350*/  UISETP.NE.AND UP0, UPT, UR6, UR27, UPT ;  /* 0x0000001b0600728c */ /* 0x000fcc000bf05270 */
        /* <DEDUP_REMOVED lines=18> */
[----:B------:R-:W-:Y:S01]  /*3480*/  UMOV UR17, 0x40000040 ;  /* 0x4000004000117882 */ /* 0x000fe20000000000 */
[----:B------:R-:W-:-:S06]  /*3490*/  USEL UR7, URZ, 0x1, UP0 ;  /* 0x000000013f077887 */ /* 0x000fcc0008000000 */
[----:B------:R-:W-:-:S03]  /*34a0*/  ISETP.NE.AND P0, PT, RZ, UR7, PT ;  /* 0x00000007ff007c0c */ /* 0x000fc6000bf05270 */
[----:B------:R-:W-:Y:S03]  /*34b0*/  QGMMA.64x128x32.F32.E5M2.E5M2 R24, gdesc[UR16], R24, gsb0 ;  /* 0x01e00000101879f3 */ /* 0x000fe60008003818 */
[----:B------:R-:W-:-:S07]  /*34c0*/  WARPGROUP.DEPBAR.LE gsb0, 0x1 ;  /* 0x00008000000079c5 */ /* 0x000fce0000010100 */
[----:B------:R-:W-:Y:S05]  /*34d0*/  @!P0 BRA `(.L_x_28) ;  /* 0x0000000c00708947 */ /* 0x000fea0003800000 */
[----:B------:R-:W-:Y:S02]  /*34e0*/  WARPGROUP.DEPBAR.LE gsb0, 0x0 ;  /* 0x00008000000079c5 */ /* 0x000fe40000010000 */
[----:B-----5:R-:W-:-:S01]  /*34f0*/  FADD R227, R89, R227 ;  /* 0x000000e359e37221 */ /* 0x020fc20000000000 */
[----:B------:R-:W-:Y:S01]  /*3500*/  FADD R226, R90, R226 ;  /* 0x000000e25ae27221 */ /* 0x000fe20000000000 */
[----:B------:R-:W-:-:S01]  /*3510*/  FADD R225, R91, R225 ;  /* 0x000000e15be17221 */ /* 0x000fc20000000000 */
[----:B------:R-:W-:Y:S01]  /*3520*/  FADD R224, R92, R224 ;  /* 0x000000e05ce07221 */ /* 0x000fe20000000000 */
[----:B------:R-:W-:-:S01]  /*3530*/  FADD R223, R93, R223 ;  /* 0x000000df5ddf7221 */ /* 0x000fc20000000000 */
[----:B------:R2:W-:Y:S01]  /*3540*/  STL [R1+0x88], R227 ;  /* 0x000088e301007387 */ /* 0x0005e20000100800 */
[----:B------:R-:W-:-:S01]  /*3550*/  FADD R222, R94, R222 ;  /* 0x000000de5ede7221 */ /* 0x000fc20000000000 */
[----:B------:R-:W-:Y:S01]  /*3560*/  FADD R221, R95, R221 ;  /* 0x000000dd5fdd7221 */ /* 0x000fe20000000000 */
[----:B------:R-:W-:-:S01]  /*3570*/  FADD R220, R96, R220 ;  /* 0x000000dc60dc7221 */ /* 0x000fc20000000000 */
[----:B------:R-:W-:Y:S01]  /*3580*/  FADD R219, R97, R219 ;  /* 0x000000db61db7221 */ /* 0x000fe20000000000 */
[----:B------:R-:W-:-:S01]  /*3590*/  FADD R218, R98, R218 ;  /* 0x000000da62da7221 */ /* 0x000fc20000000000 */
[----:B------:R-:W-:Y:S01]  /*35a0*/  FADD R217, R99, R217 ;  /* 0x000000d963d97221 */ /* 0x000fe20000000000 */
[----:B------:R-:W-:-:S01]  /*35b0*/  FADD R216, R100, R216 ;  /* 0x000000d864d87221 */ /* 0x000fc20000000000 */
[----:B------:R-:W-:Y:S01]  /*35c0*/  FADD R215, R101, R215 ;  /* 0x000000d765d77221 */ /* 0x000fe20000000000 */
[----:B------:R-:W-:-:S01]  /*35d0*/  FADD R214, R102, R214 ;  /* 0x000000d666d67221 */ /* 0x000fc20000000000 */
[----:B--2---:R-:W2:Y:S01]  /*35e0*/  LDL.LU R227, [R1+0x28] ;  /* 0x0000280001e37983 */ /* 0x004ea20000300800 */
[----:B------:R-:W-:-:S01]  /*35f0*/  FADD R213, R103, R213 ;  /* 0x000000d567d57221 */ /* 0x000fc20000000000 */
[----:B------:R-:W-:Y:S01]  /*3600*/  FADD R212, R104, R212 ;  /* 0x000000d468d47221 */ /* 0x000fe20000000000 */
[----:B------:R-:W-:-:S01]  /*3610*/  FADD R211, R105, R211 ;  /* 0x000000d369d37221 */ /* 0x000fc20000000000 */
[----:B------:R3:W-:Y:S01]  /*3620*/  STL [R1+0x8c], R226 ;  /* 0x00008ce201007387 */ /* 0x0007e20000100800 */
[----:B------:R-:W-:-:S03]  /*3630*/  FADD R228, R88, R228 ;  /* 0x000000e458e47221 */ /* 0x000fc60000000000 */
[----:B---3--:R-:W3:Y:S04]  /*3640*/  LDL.LU R226, [R1+0x24] ;  /* 0x0000240001e27983 */ /* 0x008ee80000300800 */
[----:B------:R4:W-:Y:S04]  /*3650*/  STL [R1+0x90], R225 ;  /* 0x000090e101007387 */ /* 0x0009e80000100800 */
[----:B----4-:R-:W4:Y:S04]  /*3660*/  LDL.LU R225, [R1+0x20] ;  /* 0x0000200001e17983 */ /* 0x010f280000300800 */
[----:B------:R0:W-:Y:S04]  /*3670*/  STL [R1+0x94], R224 ;  /* 0x000094e001007387 */ /* 0x0001e80000100800 */
[----:B0-----:R-:W4:Y:S04]  /*3680*/  LDL.LU R224, [R1+0x1c] ;  /* 0x00001c0001e07983 */ /* 0x001f280000300800 */
        /* <DEDUP_REMOVED lines=13> */
[----:B0-----:R-:W4:Y:S04]  /*3760*/  LDL.LU R217, [R1] ;  /* 0x0000000001d97983 */ /* 0x001f280000300800 */
[----:B------:R-:W-:Y:S04]  /*3770*/  STL [R1+0xb4], R216 ;  /* 0x0000b4d801007387 */ /* 0x000fe80000100800 */
[----:B------:R-:W-:Y:S04]  /*3780*/  STL [R1+0xb8], R215 ;  /* 0x0000b8d701007387 */ /* 0x000fe80000100800 */
[----:B------:R-:W-:Y:S04]  /*3790*/  STL [R1+0xbc], R214 ;  /* 0x0000bcd601007387 */ /* 0x000fe80000100800 */
[----:B------:R-:W-:Y:S04]  /*37a0*/  STL [R1+0xc0], R213 ;  /* 0x0000c0d501007387 */ /* 0x000fe80000100800 */
[----:B------:R-:W-:Y:S04]  /*37b0*/  STL [R1+0xc4], R212 ;  /* 0x0000c4d401007387 */ /* 0x000fe80000100800 */
[----:B------:R0:W-:Y:S01]  /*37c0*/  STL [R1+0xc8], R211 ;  /* 0x0000c8d301007387 */ /* 0x0001e20000100800 */
[----:B--2---:R-:W-:-:S01]  /*37d0*/  FADD R227, R70, R227 ;  /* 0x000000e346e37221 */ /* 0x004fc20000000000 */
[----:B---3--:R-:W-:Y:S01]  /*37e0*/  FADD R226, R69, R226 ;  /* 0x000000e245e27221 */ /* 0x008fe20000000000 */
[----:B----4-:R-:W-:-:S01]  /*37f0*/  FADD R225, R68, R225 ;  /* 0x000000e144e17221 */ /* 0x010fc20000000000 */
[----:B------:R-:W-:Y:S01]  /*3800*/  FADD R224, R67, R224 ;  /* 0x000000e043e07221 */ /* 0x000fe20000000000 */
[----:B------:R-:W-:-:S01]  /*3810*/  FADD R223, R66, R223 ;  /* 0x000000df42df7221 */ /* 0x000fc20000000000 */
[----:B------:R-:W-:Y:S01]  /*3820*/  FADD R222, R65, R222 ;  /* 0x000000de41de7221 */ /* 0x000fe20000000000 */
[----:B------:R-:W-:-:S01]  /*3830*/  FADD R221, R64, R221 ;  /* 0x000000dd40dd7221 */ /* 0x000fc20000000000 */
[----:B------:R-:W-:Y:S01]  /*3840*/  FADD R220, R63, R220 ;  /* 0x000000dc3fdc7221 */ /* 0x000fe20000000000 */
[----:B------:R-:W-:-:S01]  /*3850*/  FADD R219, R62, R219 ;  /* 0x000000db3edb7221 */ /* 0x000fc20000000000 */
[----:B------:R-:W-:Y:S01]  /*3860*/  FADD R218, R61, R218 ;  /* 0x000000da3dda7221 */ /* 0x000fe20000000000 */
[----:B------:R-:W-:-:S05]  /*3870*/  FADD R217, R60, R217 ;  /* 0x000000d93cd97221 */ /* 0x000fca0000000000 */
[----:B------:R2:W-:Y:S04]  /*3880*/  STL [R1], R217 ;  /* 0x000000d901007387 */ /* 0x0005e80000100800 */
[----:B------:R3:W-:Y:S04]  /*3890*/  STL [R1+0x4], R218 ;  /* 0x000004da01007387 */ /* 0x0007e80000100800 */
[----:B------:R4:W-:Y:S04]  /*38a0*/  STL [R1+0x8], R219 ;  /* 0x000008db01007387 */ /* 0x0009e80000100800 */
[----:B------:R1:W-:Y:S04]  /*38b0*/  STL [R1+0xc], R220 ;  /* 0x00000cdc01007387 */ /* 0x0003e80000100800 */
[----:B------:R1:W-:Y:S04]  /*38c0*/  STL [R1+0x10], R221 ;  /* 0x000010dd01007387 */ /* 0x0003e80000100800 */
[----:B------:R1:W-:Y:S04]  /*38d0*/  STL [R1+0x14], R222 ;  /* 0x000014de01007387 */ /* 0x0003e80000100800 */
[----:B------:R1:W-:Y:S04]  /*38e0*/  STL [R1+0x18], R223 ;  /* 0x000018df01007387 */ /* 0x0003e80000100800 */
[----:B------:R1:W-:Y:S04]  /*38f0*/  STL [R1+0x1c], R224 ;  /* 0x00001ce001007387 */ /* 0x0003e80000100800 */
[----:B0-----:R-:W4:Y:S04]  /*3900*/  LDL.LU R211, [R1+0x2c] ;  /* 0x00002c0001d37983 */ /* 0x001f280000300800 */
[----:B------:R0:W-:Y:S04]  /*3910*/  STL [R1+0x20], R225 ;  /* 0x000020e101007387 */ /* 0x0001e80000100800 */
[----:B------:R-:W4:Y:S04]  /*3920*/  LDL.LU R212, [R1+0x30] ;  /* 0x0000300001d47983 */ /* 0x000f280000300800 */
[----:B------:R0:W-:Y:S04]  /*3930*/  STL [R1+0x24], R226 ;  /* 0x000024e201007387 */ /* 0x0001e80000100800 */
[----:B------:R-:W4:Y:S04]  /*3940*/  LDL.LU R213, [R1+0x34] ;  /* 0x0000340001d57983 */ /* 0x000f280000300800 */
[----:B------:R0:W-:Y:S04]  /*3950*/  STL [R1+0x28], R227 ;  /* 0x000028e301007387 */ /* 0x0001e80000100800 */
[----:B------:R-:W4:Y:S04]  /*3960*/  LDL.LU R214, [R1+0x38] ;  /* 0x0000380001d67983 */ /* 0x000f280000300800 */
[----:B------:R-:W4:Y:S04]  /*3970*/  LDL.LU R215, [R1+0x3c] ;  /* 0x00003c0001d77983 */ /* 0x000f280000300800 */
[----:B------:R-:W4:Y:S04]  /*3980*/  LDL.LU R216, [R1+0x40] ;  /* 0x0000400001d87983 */ /* 0x000f280000300800 */
[----:B--2---:R-:W2:Y:S04]  /*3990*/  LDL.LU R217, [R1+0x44] ;  /* 0x0000440001d97983 */ /* 0x004ea80000300800 */
[----:B---3--:R-:W3:Y:S04]  /*39a0*/  LDL.LU R218, [R1+0x48] ;  /* 0x0000480001da7983 */ /* 0x008ee80000300800 */
[----:B----4-:R-:W4:Y:S04]  /*39b0*/  LDL.LU R219, [R1+0x4c] ;  /* 0x00004c0001db7983 */ /* 0x010f280000300800 */
[----:B-1----:R-:W4:Y:S04]  /*39c0*/  LDL.LU R220, [R1+0x50] ;  /* 0x0000500001dc7983 */ /* 0x002f280000300800 */
[----:B------:R-:W4:Y:S04]  /*39d0*/  LDL.LU R221, [R1+0x54] ;  /* 0x0000540001dd7983 */ /* 0x000f280000300800 */
[----:B------:R-:W4:Y:S04]  /*39e0*/  LDL.LU R222, [R1+0x58] ;  /* 0x0000580001de7983 */ /* 0x000f280000300800 */
[----:B------:R-:W4:Y:S04]  /*39f0*/  LDL.LU R223, [R1+0x5c] ;  /* 0x00005c0001df7983 */ /* 0x000f280000300800 */
[----:B------:R-:W4:Y:S04]  /*3a00*/  LDL.LU R224, [R1+0x60] ;  /* 0x0000600001e07983 */ /* 0x000f280000300800 */
[----:B0-----:R-:W4:Y:S04]  /*3a10*/  LDL.LU R225, [R1+0x64] ;  /* 0x0000640001e17983 */ /* 0x001f280000300800 */
[----:B------:R-:W4:Y:S04]  /*3a20*/  LDL.LU R226, [R1+0x68] ;  /* 0x0000680001e27983 */ /* 0x000f280000300800 */
[----:B------:R-:W4:Y:S01]  /*3a30*/  LDL.LU R227, [R1+0x6c] ;  /* 0x00006c0001e37983 */ /* 0x000f220000300800 */
[----:B------:R-:W-:-:S05]  /*3a40*/  FADD R211, R71, R211 ;  /* 0x000000d347d37221 */ /* 0x000fca0000000000 */
[----:B------:R0:W-:Y:S01]  /*3a50*/  STL [R1+0x2c], R211 ;  /* 0x00002cd301007387 */ /* 0x0001e20000100800 */
[----:B------:R-:W-:-:S03]  /*3a60*/  FADD R212, R72, R212 ;  /* 0x000000d448d47221 */ /* 0x000fc60000000000 */
[----:B0-----:R0:W5:Y:S01]  /*3a70*/  LDL.LU R211, [R1+0xc8] ;  /* 0x0000c80001d37983 */ /* 0x0011620000300800 */
[----:B------:R-:W-:-:S03]  /*3a80*/  FADD R213, R73, R213 ;  /* 0x000000d549d57221 */ /* 0x000fc60000000000 */
[----:B------:R1:W-:Y:S01]  /*3a90*/  STL [R1+0x30], R212 ;  /* 0x000030d401007387 */ /* 0x0003e20000100800 */
[----:B------:R-:W-:-:S01]  /*3aa0*/  FADD R214, R74, R214 ;  /* 0x000000d64ad67221 */ /* 0x000fc20000000000 */
[----:B------:R-:W-:Y:S02]  /*3ab0*/  FADD R215, R75, R215 ;  /* 0x000000d74bd77221 */ /* 0x000fe40000000000 */
[----:B-1----:R0:W5:Y:S01]  /*3ac0*/  LDL.LU R212, [R1+0xc4] ;  /* 0x0000c40001d47983 */ /* 0x0021620000300800 */
[----:B------:R-:W-:-:S03]  /*3ad0*/  FADD R216, R76, R216 ;  /* 0x000000d84cd87221 */ /* 0x000fc60000000000 */
[----:B------:R1:W-:Y:S01]  /*3ae0*/  STL [R1+0x34], R213 ;  /* 0x000034d501007387 */ /* 0x0003e20000100800 */
[----:B--2---:R-:W-:-:S03]  /*3af0*/  FADD R217, R77, R217 ;  /* 0x000000d94dd97221 */ /* 0x004fc60000000000 */
[----:B-1----:R0:W5:Y:S01]  /*3b00*/  LDL.LU R213, [R1+0xc0] ;  /* 0x0000c00001d57983 */ /* 0x0021620000300800 */
[----:B---3--:R-:W-:-:S03]  /*3b10*/  FADD R218, R78, R218 ;  /* 0x000000da4eda7221 */ /* 0x008fc60000000000 */
[----:B------:R1:W-:Y:S01]  /*3b20*/  STL [R1+0x38], R214 ;  /* 0x000038d601007387 */ /* 0x0003e20000100800 */
[----:B----4-:R-:W-:-:S01]  /*3b30*/  FADD R219, R79, R219 ;  /* 0x000000db4fdb7221 */ /* 0x010fc20000000000 */
[----:B------:R-:W-:Y:S02]  /*3b40*/  FADD R220, R80, R220 ;  /* 0x000000dc50dc7221 */ /* 0x000fe40000000000 */
[----:B-1----:R0:W5:Y:S04]  /*3b50*/  LDL.LU R214, [R1+0xbc] ;  /* 0x0000bc0001d67983 */ /* 0x0021680000300800 */
[----:B------:R1:W-:Y:S01]  /*3b60*/  STL [R1+0x3c], R215 ;  /* 0x00003cd701007387 */ /* 0x0003e20000100800 */
[----:B------:R-:W-:-:S01]  /*3b70*/  FADD R221, R81, R221 ;  /* 0x000000dd51dd7221 */ /* 0x000fc20000000000 */
[----:B------:R-:W-:-:S02]  /*3b80*/  FADD R222, R82, R222 ;  /* 0x000000de52de7221 */ /* 0x000fc40000000000 */
[----:B-1----:R0:W5:Y:S04]  /*3b90*/  LDL.LU R215, [R1+0xb8] ;  /* 0x0000b80001d77983 */ /* 0x0021680000300800 */
[----:B------:R1:W-:Y:S01]  /*3ba0*/  STL [R1+0x40], R216 ;  /* 0x000040d801007387 */ /* 0x0003e20000100800 */
[----:B------:R-:W-:-:S03]  /*3bb0*/  FADD R223, R83, R223 ;  /* 0x000000df53df7221 */ /* 0x000fc60000000000 */
        /* <DEDUP_REMOVED lines=13> */
[----:B------:R1:W-:Y:S04]  /*3c90*/  STL [R1+0x54], R221 ;  /* 0x000054dd01007387 */ /* 0x0003e80000100800 */
        /* <DEDUP_REMOVED lines=12> */
[----:B-1----:R0:W5:Y:S01]  /*3d60*/  LDL.LU R227, [R1+0x88] ;  /* 0x0000880001e37983 */ /* 0x0021620000300800 */
        /* <DEDUP_REMOVED lines=82> */
[----:B0-----:R-:W-:-:S06]  /*4290*/  UMOV UR6, URZ ;  /* 0x0000003f00067c82 */ /* 0x001fcc0008000000 */
.L_x_28:
[----:B------:R-:W-:Y:S05]  /*42a0*/  @!P1 BRA `(.L_x_29) ;  /* 0x0000000000049947 */ /* 0x000fea0003800000 */
[----:B------:R-:W-:Y:S01]  /*42b0*/  BPT.TRAP 0x1 ;  /* 0x000000040000795c */ /* 0x000fe20000300000 */
.L_x_29:
[----:B------:R2:W-:Y:S04]  /*42c0*/  STL [R1+0x8c], R2 ;  /* 0x00008c0201007387 */ /* 0x0005e80000100800 */
[----:B--2---:R-:W2:Y:S04]  /*42d0*/  LDL R2, [R1+0x70] ;  /* 0x0000700001027983 */ /* 0x004ea80000100800 */
[----:B-----5:R3:W-:Y:S04]  /*42e0*/  STL [R1+0x88], R0 ;  /* 0x0000880001007387 */ /* 0x0207e80000100800 */
[----:B---3--:R-:W3:Y:S01]  /*42f0*/  LDL R0, [R1+0x74] ;  /* 0x0000740001007983 */ /* 0x008ee20000100800 */
[----:B-1----:R-:W-:Y:S01]  /*4300*/  IMAD.U32 R229, RZ, RZ, UR25 ;  /* 0x00000019ffe57e24 */ /* 0x002fe2000f8e00ff */
[----:B--2---:R-:W-:-:S02]  /*4310*/  ISETP.NE.AND P0, PT, R2, RZ, PT ;  /* 0x000000ff0200720c */ /* 0x004fc40003f05270 */
[----:B------:R1:W5:Y:S11]  /*4320*/  LDL.LU R2, [R1+0x8c] ;  /* 0x00008c0001027983 */ /* 0x0003760000300800 */
[----:B------:R-:W-:-:S05]  /*4330*/  @P0 LEA R229, R229, UR11, 0x3 ;  /* 0x0000000be5e50c11 */ /* 0x000fca000f8e18ff */
[----:B------:R-:W-:-:S05]  /*4340*/  @P0 VIADD R229, R229, 0x20 ;  /* 0x00000020e5e50836 */ /* 0x000fca0000000000 */
[----:B---3--:R-:W-:Y:S02]  /*4350*/  @P0 PRMT R229, R0, 0x654, R229 ;  /* 0x0000065400e50816 */ /* 0x008fe400000000e5 */
[----:B------:R1:W5:Y:S01]  /*4360*/  LDL.LU R0, [R1+0x88] ;  /* 0x0000880001007983 */ /* 0x0003620000300800 */
[----:B------:R-:W-:Y:S01]  /*4370*/  UISETP.GT.U32.AND UP0, UPT, UR13, 0x1, UPT ;  /* 0x000000010d00788c */ /* 0x000fe2000bf04070 */
[----:B------:R1:W-:Y:S05]  /*4380*/  @P0 SYNCS.ARRIVE.TRANS64.RED.A1T0 RZ, [R229+URZ], RZ ;  /* 0x000000ffe5ff09a7 */ /* 0x0003ea000810043f */
[----:B------:R-:W-:-:S13]  /*4390*/  PLOP3.LUT P0, PT, PT, PT, UP0, 0x80, 0x0 ;  /* 0x000000000000781c */ /* 0x000fda0003f0f008 */
[----:B-1----:R-:W-:Y:S05]  /*43a0*/  @P0 BRA `(.L_x_30) ;  /* 0x0000000000040947 */ /* 0x002fea0003800000 */
[----:B------:R-:W-:Y:S01]  /*43b0*/  BPT.TRAP 0x1 ;  /* 0x000000040000795c */ /* 0x000fe20000300000 */
.L_x_30:
[----:B------:R-:W-:Y:S02]  /*43c0*/  UISETP.GT.AND UP2, UPT, UR26, 0x1, UPT ;  /* 0x000000011a00788c */ /* 0x000fe4000bf44270 */
[----:B------:R-:W-:Y:S02]  /*43d0*/  UIADD3 UR23, UR23, 0x1, URZ ;  /* 0x0000000117177890 */ /* 0x000fe4000fffe03f */
[----:B------:R-:W-:Y:S02]  /*43e0*/  UIADD3 UR25, UR25, 0x1, URZ ;  /* 0x0000000119197890 */ /* 0x000fe4000fffe03f */
[----:B------:R-:W-:Y:S01]  /*43f0*/  PLOP3.LUT P0, PT, PT, PT, UP2, 0x80, 0x0 ;  /* 0x000000000000781c */ /* 0x000fe20003f0f028 */
[----:B------:R-:W-:Y:S02]  /*4400*/  UISETP.NE.AND UP0, UPT, UR23, 0x4, UPT ;  /* 0x000000041700788c */ /* 0x000fe4000bf05270 */
[----:B------:R-:W-:Y:S02]  /*4410*/  UIADD3 UR16, UR26, -0x1, URZ ;  /* 0xffffffff1a107890 */ /* 0x000fe4000fffe03f */
[----:B------:R-:W-:-:S02]  /*4420*/  USEL UR8, URZ, 0x1, UP0 ;  /* 0x000000013f087887 */ /* 0x000fc40008000000 */
[----:B------:R-:W-:Y:S02]  /*4430*/  UISETP.NE.AND UP1, UPT, UR25, 0x4, UPT ;  /* 0x000000041900788c */ /* 0x000fe4000bf25270 */
[----:B------:R-:W-:Y:S02]  /*4440*/  ULOP3.LUT UR24, UR24, UR8, URZ, 0x3c, !UPT ;  /* 0x0000000818187292 */ /* 0x000fe4000f8e3c3f */
[----:B------:R-:W-:Y:S02]  /*4450*/  USEL UR23, UR23, URZ, UP0 ;  /* 0x0000003f17177287 */ /* 0x000fe40008000000 */
[----:B------:R-:W-:Y:S01]  /*4460*/  USEL UR25, UR25, URZ, UP1 ;  /* 0x0000003f19197287 */ /* 0x000fe20008800000 */
[----:B------:R-:W-:Y:S01]  /*4470*/  UMOV UR8, 0x1 ;  /* 0x0000000100087882 */ /* 0x000fe20000000000 */
[----:B------:R-:W-:Y:S01]  /*4480*/  UMOV UR26, UR16 ;  /* 0x00000010001a7c82 */ /* 0x000fe20008000000 */
[----:B------:R-:W-:Y:S09]  /*4490*/  @P0 BRA `(.L_x_31) ;  /* 0xffffffec000c0947 */ /* 0x000ff2000383ffff */
.L_x_23:
[----:B------:R-:W-:-:S04]  /*44a0*/  UISETP.NE.AND UP0, UPT, UR6, URZ, UPT ;  /* 0x0000003f0600728c */ /* 0x000fc8000bf05270 */
[----:B------:R-:W-:-:S06]  /*44b0*/  USEL UR6, URZ, 0x1, !UP0 ;  /* 0x000000013f067887 */ /* 0x000fcc000c000000 */
[----:B------:R-:W-:-:S13]  /*44c0*/  ISETP.NE.AND P0, PT, RZ, UR6, PT ;  /* 0x00000006ff007c0c */ /* 0x000fda000bf05270 */
[----:B------:R-:W-:Y:S05]  /*44d0*/  @!P0 BRA `(.L_x_32) ;  /* 0x0000000c00c48947 */ /* 0x000fea0003800000 */
[----:B------:R-:W-:Y:S02]  /*44e0*/  WARPGROUP.DEPBAR.LE gsb0, 0x0 ;  /* 0x00008000000079c5 */ /* 0x000fe40000010000 */
[----:B-----5:R-:W-:Y:S01]  /*44f0*/  FADD R227, R89, R227 ;  /* 0x000000e359e37221 */ /* 0x020fe20000000000 */
[----:B------:R-:W-:-:S04]  /*4500*/  FADD R228, R88, R228 ;  /* 0x000000e458e47221 */ /* 0x000fc80000000000 */
[----:B------:R1:W-:Y:S04]  /*4510*/  STL [R1+0x88], R227 ;  /* 0x000088e301007387 */ /* 0x0003e80000100800 */
[----:B-1----:R-:W2:Y:S04]  /*4520*/  LDL.LU R227, [R1+0x6c] ;  /* 0x00006c0001e37983 */ /* 0x002ea80000300800 */
[----:B--2---:R1:W-:Y:S04]  /*4530*/  STL [R1+0x8c], R227 ;  /* 0x00008ce301007387 */ /* 0x0043e80000100800 */
        /* <DEDUP_REMOVED lines=52> */
[----:B-1----:R-:W2:Y:S01]  /*4880*/  LDL.LU R227, [R1] ;  /* 0x0000000001e37983 */ /* 0x002ea20000300800 */
[----:B------:R-:W-:Y:S01]  /*4890*/  FADD R226, R90, R226 ;  /* 0x000000e25ae27221 */ /* 0x000fe20000000000 */
        /* <DEDUP_REMOVED lines=97> */
[----:B--2---:R-:W-:-:S05]  /*4eb0*/  FADD R227, R60, R227 ;  /* 0x000000e33ce37221 */ /* 0x004fca0000000000 */
[----:B------:R1:W-:Y:S04]  /*4ec0*/  STL [R1], R227 ;  /* 0x000000e301007387 */ /* 0x0003e80000100800 */
[----:B-1----:R-:W2:Y:S02]  /*4ed0*/  LDL.LU R227, [R1+0xf4] ;  /* 0x0000f40001e37983 */ /* 0x002ea40000300800 */
[----:B--2---:R-:W-:-:S05]  /*4ee0*/  FADD R227, R61, R227 ;  /* 0x000000e33de37221 */ /* 0x004fca0000000000 */
[----:B------:R1:W-:Y:S04]  /*4ef0*/  STL [R1+0x4], R227 ;  /* 0x000004e301007387 */ /* 0x0003e80000100800 */
        /* <DEDUP_REMOVED lines=78> */
[----:B-1----:R1:W5:Y:S02]  /*53e0*/  LDL.LU R227, [R1+0x88] ;  /* 0x0000880001e37983 */ /* 0x0023640000300800 */
.L_x_32:
[----:B------:R-:W-:Y:S02]  /*53f0*/  WARPGROUP.DEPBAR.LE gsb0, 0x0 ;  /* 0x00008000000079c5 */ /* 0x000fe40000010000 */
[----:B------:R-:W2:Y:S02]  /*5400*/  LDC R24, c[0x0][0x28c] ;  /* 0x0000a300ff187b82 */ /* 0x000ea40000000800 */
[----:B--2---:R-:W-:-:S13]  /*5410*/  ISETP.GE.AND P0, PT, R24, 0x1, PT ;  /* 0x000000011800780c */ /* 0x004fda0003f06270 */
[----:B------:R-:W-:Y:S05]  /*5420*/  @!P0 BRA `(.L_x_33) ;  /* 0x0000000000688947 */ /* 0x000fea0003800000 */
[----:B------:R-:W-:-:S06]  /*5430*/  UISETP.NE.AND UP0, UPT, UR22, 0x3, UPT ;  /* 0x000000031600788c */ /* 0x000fcc000bf05270 */
[----:B------:R-:W-:-:S13]  /*5440*/  PLOP3.LUT P0, PT, PT, PT, UP0, 0x80, 0x0 ;  /* 0x000000000000781c */ /* 0x000fda0003f0f008 */
[----:B------:R-:W-:Y:S05]  /*5450*/  @!P0 BRA `(.L_x_34) ;  /* 0x0000000000048947 */ /* 0x000fea0003800000 */
[----:B------:R-:W-:Y:S01]  /*5460*/  BPT.TRAP 0x1 ;  /* 0x000000040000795c */ /* 0x000fe20000300000 */
.L_x_34:
[----:B-----5:R2:W-:Y:S04]  /*5470*/  STL [R1+0x8c], R2 ;  /* 0x00008c0201007387 */ /* 0x0205e80000100800 */
[----:B--2---:R-:W2:Y:S04]  /*5480*/  LDL R2, [R1+0x70] ;  /* 0x0000700001027983 */ /* 0x004ea80000100800 */
[----:B------:R3:W-:Y:S04]  /*5490*/  STL [R1+0x88], R0 ;  /* 0x0000880001007387 */ /* 0x0007e80000100800 */
[----:B---3--:R-:W3:Y:S01]  /*54a0*/  LDL R0, [R1+0x74] ;  /* 0x0000740001007983 */ /* 0x008ee20000100800 */
[----:B------:R-:W-:Y:S01]  /*54b0*/  UISETP.LT.AND UP1, UPT, UR9, 0x1, UPT ;  /* 0x000000010900788c */ /* 0x000fe2000bf21270 */
[----:B------:R-:W-:Y:S01]  /*54c0*/  IMAD.U32 R25, RZ, RZ, UR11 ;  /* 0x0000000bff197e24 */ /* 0x000fe2000f8e00ff */
[----:B--2---:R-:W-:-:S02]  /*54d0*/  ISETP.NE.AND P0, PT, R2, RZ, PT ;  /* 0x000000ff0200720c */ /* 0x004fc40003f05270 */
[----:B------:R2:W5:Y:S11]  /*54e0*/  LDL.LU R2, [R1+0x8c] ;  /* 0x00008c0001027983 */ /* 0x0005760000300800 */
[----:B------:R-:W-:-:S05]  /*54f0*/  VOTEU.ANY UP0, P0 ;  /* 0x00000000003f7886 */ /* 0x000fca0000000100 */
[----:B------:R-:W-:-:S04]  /*5500*/  @UP0 USEL UR6, UR9, 0x1, UP1 ;  /* 0x0000000109060887 */ /* 0x000fc80008800000 */
[----:B------:R-:W-:-:S06]  /*5510*/  @UP0 UIADD3 UR6, UR5, UR9, -UR6 ;  /* 0x0000000905060290 */ /* 0x000fcc000fffe806 */
[----:B------:R-:W-:-:S04]  /*5520*/  IMAD.U32 R24, RZ, RZ, UR6 ;  /* 0x00000006ff187e24 */ /* 0x000fc8000f8e00ff */
[----:B------:R-:W-:-:S05]  /*5530*/  @P0 IMAD.SHL.U32 R24, R24, 0x8, RZ ;  /* 0x0000000818180824 */ /* 0x000fca00078e00ff */
[----:B------:R-:W-:-:S04]  /*5540*/  @P0 LOP3.LUT R24, R24, 0x18, RZ, 0xc0, !PT ;  /* 0x0000001818180812 */ /* 0x000fc800078ec0ff */
[----:B------:R-:W-:-:S04]  /*5550*/  @P0 IADD3 R24, R25, 0x20, R24 ;  /* 0x0000002019180810 */ /* 0x000fc80007ffe018 */
[----:B---3--:R-:W-:Y:S02]  /*5560*/  @P0 PRMT R24, R0, 0x654, R24 ;  /* 0x0000065400180816 */ /* 0x008fe40000000018 */
[----:B------:R2:W5:Y:S01]  /*5570*/  LDL.LU R0, [R1+0x88] ;  /* 0x0000880001007983 */ /* 0x0005620000300800 */
[----:B------:R-:W-:Y:S01]  /*5580*/  UISETP.GT.U32.AND UP0, UPT, UR13, 0x1, UPT ;  /* 0x000000010d00788c */ /* 0x000fe2000bf04070 */
[----:B------:R2:W-:Y:S05]  /*5590*/  @P0 SYNCS.ARRIVE.TRANS64.RED.A1T0 RZ, [R24+URZ], RZ ;  /* 0x000000ff18ff09a7 */ /* 0x0005ea000810043f */
[----:B------:R-:W-:-:S13]  /*55a0*/  PLOP3.LUT P0, PT, PT, PT, UP0, 0x80, 0x0 ;  /* 0x000000000000781c */ /* 0x000fda0003f0f008 */
[----:B--2---:R-:W-:Y:S05]  /*55b0*/  @P0 BRA `(.L_x_33) ;  /* 0x0000000000040947 */ /* 0x004fea0003800000 */
[----:B------:R-:W-:Y:S01]  /*55c0*/  BPT.TRAP 0x1 ;  /* 0x000000040000795c */ /* 0x000fe20000300000 */
.L_x_33:
[----:B------:R2:W-:Y:S01]  /*55d0*/  STL [R1+0x90], R3 ;  /* 0x0000900301007387 */ /* 0x0005e20000100800 */
[----:B------:R-:W3:Y:S01]  /*55e0*/  LDC R28, c[0x0][0x288] ;  /* 0x0000a200ff1c7b82 */ /* 0x000ee20000000800 */
[----:B------:R-:W-:Y:S02]  /*55f0*/  ULDC UR6, c[0x0][0x284] ;  /* 0x0000a10000067ab9 */ /* 0x000fe40000000800 */
[----:B--2---:R-:W2:Y:S04]  /*5600*/  LDL.LU R3, [R1+0x80] ;  /* 0x0000800001037983 */ /* 0x004ea80000300800 */
[----:B-----5:R4:W-:Y:S04]  /*5610*/  STL [R1+0x8c], R2 ;  /* 0x00008c0201007387 */ /* 0x0209e80000100800 */
[----:B----4-:R-:W4:Y:S04]  /*5620*/  LDL.LU R2, [R1+0x84] ;  /* 0x0000840001027983 */ /* 0x010f280000300800 */
[----:B------:R0:W-:Y:S02]  /*5630*/  STL [R1+0x88], R0 ;  /* 0x0000880001007387 */ /* 0x0001e40000100800 */
[----:B0-----:R-:W0:Y:S02]  /*5640*/  S2R R0, SR_TID.X ;  /* 0x0000000000007919 */ /* 0x001e240000002100 */
[----:B0-----:R-:W-:-:S02]  /*5650*/  SHF.R.U32.HI R24, RZ, 0x2, R0 ;  /* 0x00000002ff187819 */ /* 0x001fc40000011600 */
[----:B------:R-:W-:Y:S02]  /*5660*/  LOP3.LUT R26, R0, 0x60, RZ, 0xc0, !PT ;  /* 0x00000060001a7812 */ /* 0x000fe400078ec0ff */
[----:B------:R-:W-:Y:S02]  /*5670*/  SHF.R.U32.HI R27, RZ, 0x7, R0 ;  /* 0x00000007ff1b7819 */ /* 0x000fe40000011600 */
[----:B------:R-:W-:Y:S02]  /*5680*/  LOP3.LUT R25, R24, 0x7, RZ, 0xc0, !PT ;  /* 0x0000000718197812 */ /* 0x000fe400078ec0ff */
[----:B------:R-:W-:Y:S02]  /*5690*/  SHF.R.U32.HI R26, RZ, 0x1, R26 ;  /* 0x00000001ff1a7819 */ /* 0x000fe4000001161a */
[----:B------:R-:W-:Y:S02]  /*56a0*/  LOP3.LUT R24, R27, 0x1, RZ, 0xc0, !PT ;  /* 0x000000011b187812 */ /* 0x000fe400078ec0ff */
[----:B------:R-:W-:Y:S01]  /*56b0*/  IADD3 R31, RZ, -R26, -R25 ;  /* 0x8000001aff1f7210 */ /* 0x000fe20007ffe819 */
[C---:B------:R-:W-:Y:S01]  /*56c0*/  IMAD.SHL.U32 R32, R0.reuse, 0x2, RZ ;  /* 0x0000000200207824 */ /* 0x040fe200078e00ff */
[----:B------:R-:W-:Y:S01]  /*56d0*/  LOP3.LUT R27, R0, 0x3, RZ, 0xc0, !PT ;  /* 0x00000003001b7812 */ /* 0x000fe200078ec0ff */
[----:B------:R-:W-:-:S02]  /*56e0*/  IMAD.SHL.U32 R30, R24, 0x40, RZ ;  /* 0x00000040181e7824 */ /* 0x000fc400078e00ff */
[----:B------:R-:W-:Y:S02]  /*56f0*/  IMAD R31, R24, -0x40, R31 ;  /* 0xffffffc0181f7824 */ /* 0x000fe400078e021f */
[----:B--2---:R-:W-:Y:S02]  /*5700*/  IMAD.SHL.U32 R29, R3, 0x80, RZ ;  /* 0x00000080031d7824 */ /* 0x004fe400078e00ff */
[----:B------:R0:W5:Y:S01]  /*5710*/  LDL.LU R3, [R1+0x90] ;  /* 0x0000900001037983 */ /* 0x0001620000300800 */
[----:B------:R-:W-:Y:S01]  /*5720*/  LOP3.LUT R43, R30, 0x40, R25, 0xe2, !PT ;  /* 0x000000401e2b7812 */ /* 0x000fe200078ee219 */
[----:B---3--:R-:W-:Y:S01]  /*5730*/  IMAD R42, R27, -0x2, R28 ;  /* 0xfffffffe1b2a7824 */ /* 0x008fe200078e021c */
[----:B------:R-:W-:Y:S01]  /*5740*/  ISETP.GE.AND P0, PT, R29, R28, PT ;  /* 0x0000001c1d00720c */ /* 0x000fe20003f06270 */
[C---:B----4-:R-:W-:Y:S02]  /*5750*/  IMAD.SHL.U32 R24, R2.reuse, 0x100, RZ ;  /* 0x0000010002187824 */ /* 0x050fe400078e00ff */
[----:B------:R-:W-:-:S02]  /*5760*/  IMAD.WIDE R38, R2, 0x100, RZ ;  /* 0x0000010002267825 */ /* 0x000fc400078e02ff */
[----:B------:R0:W5:Y:S04]  /*5770*/  LDL.LU R2, [R1+0x8c] ;  /* 0x00008c0001027983 */ /* 0x0001680000300800 */
[----:B------:R0:W5:Y:S01]  /*5780*/  LDL.LU R0, [R1+0x88] ;  /* 0x0000880001007983 */ /* 0x0001620000300800 */
[----:B------:R-:W-:Y:S01]  /*5790*/  ISETP.GE.OR P0, PT, R24, UR6, P0 ;  /* 0x0000000618007c0c */ /* 0x000fe20008706670 */
[----:B------:R-:W-:Y:S01]  /*57a0*/  IMAD.IADD R42, R42, 0x1, -R29 ;  /* 0x000000012a2a7824 */ /* 0x000fe200078e0a1d */
[----:B------:R-:W-:Y:S01]  /*57b0*/  IADD3 R41, -R24, UR6, R31 ;  /* 0x0000000618297c10 */ /* 0x000fe2000fffe11f */
[----:B------:R-:W-:Y:S01]  /*57c0*/  IMAD.MOV.U32 R40, RZ, RZ, -0x1 ;  /* 0xffffffffff287424 */ /* 0x000fe200078e00ff */
[----:B------:R-:W-:Y:S02]  /*57d0*/  LOP3.LUT R43, R38, R43, R26, 0xfe, !PT ;  /* 0x0000002b262b7212 */ /* 0x000fe400078efe1a */
[----:B------:R-:W-:-:S07]  /*57e0*/  LOP3.LUT R32, R29, 0x6, R32, 0xf8, !PT ;  /* 0x000000061d207812 */ /* 0x000fce00078ef820 */
[----:B0-----:R-:W-:Y:S05]  /*57f0*/  @P0 BRA `(.L_x_35) ;  /* 0x00000090000c0947 */ /* 0x001fea0003800000 */
[----:B------:R-:W0:Y:S01]  /*5800*/  LDC.64 R28, c[0x0][0x5c8] ;  /* 0x00017200ff1c7b82 */ /* 0x000e220000000a00 */
[----:B------:R-:W-:Y:S01]  /*5810*/  USHF.R.S32.HI UR7, URZ, 0x1f, UR12 ;  /* 0x0000001f3f077899 */ /* 0x000fe2000801140c */
[--C-:B------:R-:W-:Y:S01]  /*5820*/  SHF.R.S32.HI R33, RZ, 0x1f, R32.reuse ;  /* 0x0000001fff217819 */ /* 0x100fe20000011420 */
[----:B------:R-:W-:Y:S01]  /*5830*/  ULDC.64 UR10, c[0x0][0x5d0] ;  /* 0x00017400000a7ab9 */ /* 0x000fe20000000a00 */
[----:B------:R-:W-:Y:S01]  /*5840*/  BSSY B0, `(.L_x_35) ;  /* 0x00008fe000007945 */ /* 0x000fe20003800000 */
[----:B------:R-:W-:Y:S02]  /*5850*/  UIMAD UR6, UR7, UR10, URZ ;  /* 0x0000000a070672a4 */ /* 0x000fe4000f8e023f */
[----:B------:R-:W-:Y:S02]  /*5860*/  IMAD.U32 R27, RZ, RZ, UR10 ;  /* 0x0000000aff1b7e24 */ /* 0x000fe4000f8e00ff */
[----:B------:R-:W-:Y:S02]  /*5870*/  UIMAD UR6, UR12, UR11, UR6 ;  /* 0x0000000b0c0672a4 */ /* 0x000fe4000f8e0206 */
[----:B------:R-:W-:Y:S01]  /*5880*/  IMAD.WIDE.U32 R26, R27, UR12, R32 ;  /* 0x0000000c1b1a7c25 */ /* 0x000fe2000f8e0020 */
[----:B------:R-:W-:-:S03]  /*5890*/  ULDC.64 UR10, c[0x0][0x5c0] ;  /* 0x00017000000a7ab9 */ /* 0x000fc60000000a00 */
[----:B------:R-:W-:Y:S02]  /*58a0*/  VIADD R27, R27, UR6 ;  /* 0x000000061b1b7c36 */ /* 0x000fe40008000000 */
[-C--:B0-----:R-:W-:Y:S01]  /*58b0*/  IMAD R24, R39, R28.reuse, RZ ;  /* 0x0000001c27187224 */ /* 0x081fe200078e02ff */
[----:B------:R-:W-:Y:S01]  /*58c0*/  SHF.L.U64.HI R34, R28, 0x3, R29 ;  /* 0x000000031c227819 */ /* 0x000fe2000001021d */
[----:B------:R-:W-:-:S04]  /*58d0*/  IMAD.WIDE.U32 R26, R43, R28, R26 ;  /* 0x0000001c2b1a7225 */ /* 0x000fc800078e001a */
[----:B------:R-:W-:Y:S01]  /*58e0*/  IMAD R25, R43, R29, R24 ;  /* 0x0000001d2b197224 */ /* 0x000fe200078e0218 */
[----:B------:R-:W-:Y:S01]  /*58f0*/  IADD3 R24, P2, R26, UR10, RZ ;  /* 0x0000000a1a187c10 */ /* 0x000fe2000ff5e0ff */
[C---:B------:R-:W-:Y:S01]  /*5900*/  IMAD.SHL.U32 R35, R28.reuse, 0x8, RZ ;  /* 0x000000081c237824 */ /* 0x040fe200078e00ff */
[----:B------:R-:W-:Y:S01]  /*5910*/  LEA R30, P3, R28, R26, 0x7 ;  /* 0x0000001a1c1e7211 */ /* 0x000fe200078638ff */
[----:B------:R-:W-:-:S03]  /*5920*/  IMAD.IADD R27, R27, 0x1, R25 ;  /* 0x000000011b1b7824 */ /* 0x000fc600078e0219 */
[----:B------:R-:W-:Y:S02]  /*5930*/  IADD3 R26, P1, P0, R26, UR10, R35 ;  /* 0x0000000a1a1a7c10 */ /* 0x000fe4000f83e023 */
[----:B------:R-:W-:Y:S02]  /*5940*/  IADD3.X R25, R27, UR11, RZ, P2, !PT ;  /* 0x0000000b1b197c10 */ /* 0x000fe400097fe4ff */
[----:B------:R-:W-:Y:S02]  /*5950*/  FSETP.NEU.AND P2, PT, RZ, UR21, PT ;  /* 0x00000015ff007c0b */ /* 0x000fe4000bf4d000 */
[----:B------:R-:W-:Y:S02]  /*5960*/  LEA.HI.X R31, R28, R27, R29, 0x7, P3 ;  /* 0x0000001b1c1f7211 */ /* 0x000fe400018f3c1d */
[C---:B------:R-:W-:Y:S02]  /*5970*/  IADD3 R28, P3, R30.reuse, UR10, RZ ;  /* 0x0000000a1e1c7c10 */ /* 0x040fe4000ff7e0ff */
[----:B------:R-:W-:-:S02]  /*5980*/  IADD3 R30, P5, P6, R30, UR10, R35 ;  /* 0x0000000a1e1e7c10 */ /* 0x000fc4000febe023 */
[----:B------:R-:W-:Y:S02]  /*5990*/  IADD3.X R29, R31, UR11, RZ, P3, !PT ;  /* 0x0000000b1f1d7c10 */ /* 0x000fe40009ffe4ff */
[--C-:B------:R-:W-:Y:S02]  /*59a0*/  IADD3.X R27, R27, UR11, R34.reuse, P1, P0 ;  /* 0x0000000b1b1b7c10 */ /* 0x100fe40008fe0422 */
[----:B------:R-:W-:Y:S01]  /*59b0*/  IADD3.X R31, R31, UR11, R34, P5, P6 ;  /* 0x0000000b1f1f7c10 */ /* 0x000fe2000afec422 */
[----:B------:R-:W-:Y:S06]  /*59c0*/  @!P2 BRA `(.L_x_36) ;  /* 0x0000006c0014a947 */ /* 0x000fec0003800000 */
[----:B------:R-:W-:Y:S01]  /*59d0*/  ULDC.64 UR10, c[0x0][0x5b8] ;  /* 0x00016e00000a7ab9 */ /* 0x000fe20000000a00 */
[----:B------:R-:W-:Y:S01]  /*59e0*/  ISETP.GE.AND P0, PT, R41, 0x1, PT ;  /* 0x000000012900780c */ /* 0x000fe20003f06270 */
[----:B------:R-:W-:Y:S02]  /*59f0*/  UIMAD UR6, UR7, UR10, URZ ;  /* 0x0000000a070672a4 */ /* 0x000fe4000f8e023f */
[----:B------:R-:W-:Y:S01]  /*5a00*/  IMAD.U32 R35, RZ, RZ, UR10 ;  /* 0x0000000aff237e24 */ /* 0x000fe2000f8e00ff */
[----:B------:R-:W-:Y:S01]  /*5a10*/  BSSY B1, `(.L_x_37) ;  /* 0x0000010000017945 */ /* 0x000fe20003800000 */
[----:B------:R-:W-:Y:S01]  /*5a20*/  ISETP.LT.OR P3, PT, R42, 0x1, !P0 ;  /* 0x000000012a00780c */ /* 0x000fe20004761670 */
[----:B------:R-:W-:Y:S02]  /*5a30*/  UIMAD UR6, UR12, UR11, UR6 ;  /* 0x0000000b0c0672a4 */ /* 0x000fe4000f8e0206 */
[----:B------:R-:W-:Y:S01]  /*5a40*/  IMAD.WIDE.U32 R32, R35, UR12, R32 ;  /* 0x0000000c23207c25 */ /* 0x000fe2000f8e0020 */
[----:B------:R-:W-:-:S03]  /*5a50*/  ULDC.64 UR10, c[0x0][0x5a8] ;  /* 0x00016a00000a7ab9 */ /* 0x000fc60000000a00 */
[----:B------:R-:W-:Y:S02]  /*5a60*/  IMAD.MOV.U32 R36, RZ, RZ, R32 ;  /* 0x000000ffff247224 */ /* 0x000fe400078e0020 */
[----:B------:R-:W-:Y:S01]  /*5a70*/  VIADD R37, R33, UR6 ;  /* 0x0000000621257c36 */ /* 0x000fe20008000000 */
[----:B------:R-:W-:Y:S02]  /*5a80*/  ULDC.64 UR6, c[0x0][0x5b0] ;  /* 0x00016c0000067ab9 */ /* 0x000fe40000000a00 */
[----:B------:R-:W-:Y:S02]  /*5a90*/  IMAD R34, R39, UR6, RZ ;  /* 0x0000000627227c24 */ /* 0x000fe4000f8e02ff */
[----:B------:R-:W-:-:S04]  /*5aa0*/  IMAD.WIDE.U32 R32, R43, UR6, R36 ;  /* 0x000000062b207c25 */ /* 0x000fc8000f8e0024 */
[--C-:B------:R-:W-:Y:S01]  /*5ab0*/  IMAD R35, R43, UR7, R34.reuse ;  /* 0x000000072b237c24 */ /* 0x100fe2000f8e0222 */
[----:B------:R-:W-:Y:S02]  /*5ac0*/  IADD3 R32, P1, R32, UR10, RZ ;  /* 0x0000000a20207c10 */ /* 0x000fe4000ff3e0ff */
[----:B------:R-:W-:Y:S02]  /*5ad0*/  PRMT R34, RZ, 0x7610, R34 ;  /* 0x00007610ff227816 */ /* 0x000fe40000000022 */
[----:B------:R-:W-:Y:S01]  /*5ae0*/  IADD3.X R33, R33, UR11, R35, P1, !PT ;  /* 0x0000000b21217c10 */ /* 0x000fe20008ffe423 */
[----:B------:R-:W-:Y:S08]  /*5af0*/  @P3 BRA `(.L_x_38) ;  /* 0x0000000000043947 */ /* 0x000ff00003800000 */
[----:B------:R0:W5:Y:S02]  /*5b00*/  LDG.E.U8 R34, desc[UR14][R32.64] ;  /* 0x0000000e20227981 */ /* 0x000164000c1e1100 */
.L_x_38:
[----:B------:R-:W-:Y:S05]  /*5b10*/  BSYNC B1 ;  /* 0x0000000000017941 */ /* 0x000fea0003800000 */
.L_x_37:
[----:B-----5:R-:W-:Y:S01]  /*5b20*/  LOP3.LUT R34, R34, 0xff, RZ, 0xc0, !PT ;  /* 0x000000ff22227812 */ /* 0x020fe200078ec0ff */
[----:B------:R-:W-:Y:S01]  /*5b30*/  BSSY B1, `(.L_x_39) ;  /* 0x000000b000017945 */ /* 0x000fe20003800000 */
[----:B------:R-:W-:Y:S02]  /*5b40*/  ISETP.LT.OR P2, PT, R42, 0x2, !P0 ;  /* 0x000000022a00780c */ /* 0x000fe40004741670 */
[----:B------:R-:W-:-:S05]  /*5b50*/  F2FP.F16.E5M2.UNPACK_B R34, R34 ;  /* 0x00000022ff22723e */ /* 0x000fca00020004ff */
[----:B------:R-:W-:-:S05]  /*5b60*/  HADD2.F32 R34, -RZ, R34.H0_H0 ;  /* 0x20000022ff227230 */ /* 0x000fca0000004100 */
[----:B------:R-:W-:Y:S01]  /*5b70*/  FMUL R35, R34, UR21 ;  /* 0x0000001522237c20 */ /* 0x000fe20008400000 */
[----:B------:R-:W-:-:S03]  /*5b80*/  PRMT R34, RZ, 0x7610, R34 ;  /* 0x00007610ff227816 */ /* 0x000fc60000000022 */
[----:B------:R-:W-:-:S05]  /*5b90*/  FFMA R35, R228, UR20, R35 ;  /* 0x00000014e4237c23 */ /* 0x000fca0008000023 */
[----:B------:R-:W-:-:S05]  /*5ba0*/  F2FP.SATFINITE.E5M2.F32.PACK_AB_MERGE_C R35, RZ, R35, RZ ;  /* 0x00000023ff23723e */ /* 0x000fca00048060ff */
[----:B------:R2:W-:Y:S01]  /*5bb0*/  @!P3 STG.E.U8 desc[UR14][R24.64], R35 ;  /* 0x000000231800b986 */ /* 0x0005e2000c10110e */
[----:B------:R-:W-:Y:S05]  /*5bc0*/  @P2 BRA `(.L_x_40) ;  /* 0x0000000000042947 */ /* 0x000fea0003800000 */
[----:B------:R3:W5:Y:S02]  /*5bd0*/  LDG.E.U8 R34, desc[UR14][R32.64+0x1] ;  /* 0x0000010e20227981 */ /* 0x000764000c1e1100 */
.L_x_40:
[----:B------:R-:W-:Y:S05]  /*5be0*/  BSYNC B1 ;  /* 0x0000000000017941 */ /* 0x000fea0003800000 */
.L_x_39:
[----:B-----5:R-:W-:Y:S01]  /*5bf0*/  LOP3.LUT R34, R34, 0xff, RZ, 0xc0, !PT ;  /* 0x000000ff22227812 */ /* 0x020fe200078ec0ff */
[----:B------:R-:W-:Y:S01]  /*5c00*/  BSSY B1, `(.L_x_41) ;  /* 0x0000013000017945 */ /* 0x000fe20003800000 */
[----:B------:R-:W-:Y:S02]  /*5c10*/  IADD3 R45, P1, R43, 0x8, RZ ;  /* 0x000000082b2d7810 */ /* 0x000fe40007f3e0ff */
[----:B------:R-:W-:-:S03]  /*5c20*/  F2FP.F16.E5M2.UNPACK_B R34, R34 ;  /* 0x00000022ff22723e */ /* 0x000fc600020004ff */
[----:B--2---:R-:W-:Y:S01]  /*5c30*/  IMAD.X R35, RZ, RZ, R39, P1 ;  /* 0x000000ffff237224 */ /* 0x004fe200008e0627 */
[----:B------:R-:W-:Y:S01]  /*5c40*/  ISETP.GE.AND P1, PT, R41, 0x9, PT ;  /* 0x000000092900780c */ /* 0x000fe20003f26270 */
[----:B------:R-:W-:Y:S02]  /*5c50*/  HADD2.F32 R34, -RZ, R34.H0_H0 ;  /* 0x20000022ff227230 */ /* 0x000fe40000004100 */
[----:B------:R-:W-:Y:S01]  /*5c60*/  IMAD R46, R35, UR6, RZ ;  /* 0x00000006232e7c24 */ /* 0x000fe2000f8e02ff */
[----:B------:R-:W-:Y:S02]  /*5c70*/  ISETP.LT.OR P5, PT, R42, 0x1, !P1 ;  /* 0x000000012a00780c */ /* 0x000fe40004fa1670 */
[----:B------:R-:W-:Y:S01]  /*5c80*/  FMUL R44, R34, UR21 ;  /* 0x00000015222c7c20 */ /* 0x000fe20008400000 */
[----:B------:R-:W-:-:S04]  /*5c90*/  IMAD.WIDE.U32 R34, R45, UR6, R36 ;  /* 0x000000062d227c25 */ /* 0x000fc8000f8e0024 */
[----:B------:R-:W-:Y:S01]  /*5ca0*/  FFMA R44, R227, UR20, R44 ;  /* 0x00000014e32c7c23 */ /* 0x000fe2000800002c */
[----:B------:R-:W-:Y:S01]  /*5cb0*/  IMAD R45, R45, UR7, R46 ;  /* 0x000000072d2d7c24 */ /* 0x000fe2000f8e022e */
[----:B------:R-:W-:-:S03]  /*5cc0*/  IADD3 R34, P3, R34, UR10, RZ ;  /* 0x0000000a22227c10 */ /* 0x000fc6000ff7e0ff */
[----:B------:R-:W-:Y:S02]  /*5cd0*/  F2FP.SATFINITE.E5M2.F32.PACK_AB_MERGE_C R47, RZ, R44, RZ ;  /* 0x0000002cff2f723e */ /* 0x000fe400048060ff */
[----:B------:R-:W-:Y:S02]  /*5ce0*/  IADD3.X R35, R35, UR11, R45, P3, !PT ;  /* 0x0000000b23237c10 */ /* 0x000fe40009ffe42d */
[----:B------:R-:W-:Y:S01]  /*5cf0*/  PRMT R44, RZ, 0x7610, R44 ;  /* 0x00007610ff2c7816 */ /* 0x000fe2000000002c */
[----:B------:R2:W-:Y:S01]  /*5d00*/  @!P2 STG.E.U8 desc[UR14][R24.64+0x1], R47 ;  /* 0x0000012f1800a986 */ /* 0x0005e2000c10110e */
[----:B------:R-:W-:Y:S05]  /*5d10*/  @P5 BRA `(.L_x_42) ;  /* 0x0000000000045947 */ /* 0x000fea0003800000 */
[----:B------:R4:W5:Y:S02]  /*5d20*/  LDG.E.U8 R44, desc[UR14][R34.64] ;  /* 0x0000000e222c7981 */ /* 0x000964000c1e1100 */
.L_x_42:
[----:B------:R-:W-:Y:S05]  /*5d30*/  BSYNC B1 ;  /* 0x0000000000017941 */ /* 0x000fea0003800000 */
.L_x_41:
        /* <DEDUP_REMOVED lines=12> */
.L_x_44:
[----:B------:R-:W-:Y:S05]  /*5e00*/  BSYNC B1 ;  /* 0x0000000000017941 */ /* 0x000fea0003800000 */
.L_x_43:
[----:B-----5:R-:W-:Y:S01]  /*5e10*/  LOP3.LUT R44, R44, 0xff, RZ, 0xc0, !PT ;  /* 0x000000ff2c2c7812 */ /* 0x020fe200078ec0ff */
[----:B------:R-:W-:Y:S01]  /*5e20*/  BSSY B1, `(.L_x_45) ;  /* 0x000000b000017945 */ /* 0x000fe20003800000 */
[----:B------:R-:W-:Y:S02]  /*5e30*/  ISETP.LT.OR P3, PT, R42, 0x9, !P0 ;  /* 0x000000092a00780c */ /* 0x000fe40004761670 */
[----:B------:R-:W-:-:S05]  /*5e40*/  F2FP.F16.E5M2.UNPACK_B R44, R44 ;  /* 0x0000002cff2c723e */ /* 0x000fca00020004ff */
[----:B------:R-:W-:-:S05]  /*5e50*/  HADD2.F32 R44, -RZ, R44.H0_H0 ;  /* 0x2000002cff2c7230 */ /* 0x000fca0000004100 */
[----:B------:R-:W-:-:S04]  /*5e60*/  FMUL R44, R44, UR21 ;  /* 0x000000152c2c7c20 */ /* 0x000fc80008400000 */
[----:B------:R-:W-:-:S05]  /*5e70*/  FFMA R44, R225, UR20, R44 ;  /* 0x00000014e12c7c23 */ /* 0x000fca000800002c */
[----:B0-----:R-:W-:Y:S02]  /*5e80*/  F2FP.SATFINITE.E5M2.F32.PACK_AB_MERGE_C R45, RZ, R44, RZ ;  /* 0x0000002cff2d723e */ /* 0x001fe400048060ff */
[----:B------:R-:W-:-:S03]  /*5e90*/  PRMT R44, RZ, 0x7610, R44 ;  /* 0x00007610ff2c7816 */ /* 0x000fc6000000002c */
[----:B------:R0:W-:Y:S01]  /*5ea0*/  @!P2 STG.E.U8 desc[UR14][R26.64+0x1], R45 ;  /* 0x0000012d1a00a986 */ /* 0x0001e2000c10110e */
[----:B------:R-:W-:Y:S05]  /*5eb0*/  @P3 BRA `(.L_x_46) ;  /* 0x0000000000043947 */ /* 0x000fea0003800000 */
[----:B------:R0:W5:Y:S02]  /*5ec0*/  LDG.E.U8 R44, desc[UR14][R32.64+0x8] ;  /* 0x0000080e202c7981 */ /* 0x000164000c1e1100 */
.L_x_46:
[----:B------:R-:W-:Y:S05]  /*5ed0*/  BSYNC B1 ;  /* 0x0000000000017941 */ /* 0x000fea0003800000 */
.L_x_45:
[----:B-----5:R-:W-:Y:S01]  /*5ee0*/  LOP3.LUT R44, R44, 0xff, RZ, 0xc0, !PT ;  /* 0x000000ff2c2c7812 */ /* 0x020fe200078ec0ff */
[----:B------:R-:W-:Y:S01]  /*5ef0*/  BSSY B1, `(.L_x_47) ;  /* 0x000000b000017945 */ /* 0x000fe20003800000 */
[----:B------:R-:W-:Y:S02]  /*5f00*/  ISETP.LT.OR P2, PT, R42, 0xa, !P0 ;  /* 0x0000000a2a00780c */ /* 0x000fe40004741670 */
[----:B------:R-:W-:-:S05]  /*5f10*/  F2FP.F16.E5M2.UNPACK_B R44, R44 ;  /* 0x0000002cff2c723e */ /* 0x000fca00020004ff */
[----:B------:R-:W-:-:S05]  /*5f20*/  HADD2.F32 R44, -RZ, R44.H0_H0 ;  /* 0x2000002cff2c7230 */ /* 0x000fca0000004100 */
[----:B0-----:R-:W-:Y:S01]  /*5f30*/  FMUL R45, R44, UR21 ;  /* 0x000000152c2d7c20 */ /* 0x001fe20008400000 */
[----:B------:R-:W-:-:S03]  /*5f40*/  PRMT R44, RZ, 0x7610, R44 ;  /* 0x00007610ff2c7816 */ /* 0x000fc6000000002c */
[----:B------:R-:W-:-:S05]  /*5f50*/  FFMA R45, R224, UR20, R45 ;  /* 0x00000014e02d7c23 */ /* 0x000fca000800002d */
[----:B------:R-:W-:-:S05]  /*5f60*/  F2FP.SATFINITE.E5M2.F32.PACK_AB_MERGE_C R45, RZ, R45, RZ ;  /* 0x0000002dff2d723e */ /* 0x000fca00048060ff */
[----:B------:R0:W-:Y:S01]  /*5f70*/  @!P3 STG.E.U8 desc[UR14][R24.64+0x8], R45 ;  /* 0x0000082d1800b986 */ /* 0x0001e2000c10110e */
[----:B------:R-:W-:Y:S05]  /*5f80*/  @P2 BRA `(.L_x_48) ;  /* 0x0000000000042947 */ /* 0x000fea0003800000 */
[----:B------:R0:W5:Y:S02]  /*5f90*/  LDG.E.U8 R44, desc[UR14][R32.64+0x9] ;  /* 0x0000090e202c7981 */ /* 0x000164000c1e1100 */
.L_x_48:
[----:B------:R-:W-:Y:S05]  /*5fa0*/  BSYNC B1 ;  /* 0x0000000000017941 */ /* 0x000fea0003800000 */
.L_x_47:
        /* <DEDUP_REMOVED lines=12> */
.L_x_50:
[----:B------:R-:W-:Y:S05]  /*6070*/  BSYNC B1 ;  /* 0x0000000000017941 */ /* 0x000fea0003800000 */
.L_x_49:
        /* <DEDUP_REMOVED lines=12> */
.L_x_52:
[----:B------:R-:W-:Y:S05]  /*6140*/  BSYNC B1 ;  /* 0x0000000000017941 */ /* 0x000fea0003800000 */
.L_x_51:
        /* <DEDUP_REMOVED lines=12> */
.L_x_54:
[----:B------:R-:W-:Y:S05]  /*6210*/  BSYNC B1 ;  /* 0x0000000000017941 */ /* 0x000fea0003800000 */
.L_x_53:
        /* <DEDUP_REMOVED lines=12> */
.L_x_56:
[----:B------:R-:W-:Y:S05]  /*62e0*/  BSYNC B1 ;  /* 0x0000000000017941 */ /* 0x000fea0003800000 */
.L_x_55:
        /* <DEDUP_REMOVED lines=12> */
.L_x_58:
[----:B------:R-:W-:Y:S05]  /*63b0*/  BSYNC B1 ;  /* 0x0000000000017941 */ /* 0x000fea0003800000 */
.L_x_57:
        /* <DEDUP_REMOVED lines=12> */
.L_x_60:
[----:B------:R-:W-:Y:S05]  /*6480*/  BSYNC B1 ;  /* 0x0000000000017941 */ /* 0x000fea0003800000 */
.L_x_59:
        /* <DEDUP_REMOVED lines=12> */
.L_x_62:
[----:B------:R-:W-:Y:S05]  /*6550*/  BSYNC B1 ;  /* 0x0000000000017941 */ /* 0x000fea0003800000 */
.L_x_61:
        /* <DEDUP_REMOVED lines=12> */
.L_x_64:
[----:B------:R-:W-:Y:S05]  /*6620*/  BSYNC B1 ;  /* 0x0000000000017941 */ /* 0x000fea0003800000 */
.L_x_63:
        /* <DEDUP_REMOVED lines=12> */
.L_x_66:
[----:B------:R-:W-:Y:S05]  /*66f0*/  BSYNC B1 ;  /* 0x0000000000017941 */ /* 0x000fea0003800000 */
.L_x_65:
        /* <DEDUP_REMOVED lines=12> */
.L_x_68:
[----:B------:R-:W-:Y:S05]  /*67c0*/  BSYNC B1 ;  /* 0x0000000000017941 */ /* 0x000fea0003800000 */
.L_x_67:
        /* <DEDUP_REMOVED lines=12> */
.L_x_70:
[----:B------:R-:W-:Y:S05]  /*6890*/  BSYNC B1 ;  /* 0x0000000000017941 */ /* 0x000fea0003800000 */
.L_x_69:
        /* <DEDUP_REMOVED lines=12> */
.L_x_72:
[----:B------:R-:W-:Y:S05]  /*6960*/  BSYNC B1 ;  /* 0x0000000000017941 */ /* 0x000fea0003800000 */
.L_x_71:
        /* <DEDUP_REMOVED lines=12> */
.L_x_74:
[----:B------:R-:W-:Y:S05]  /*6a30*/  BSYNC B1 ;  /* 0x0000000000017941 */ /* 0x000fea0003800000 */
.L_x_73:
        /* <DEDUP_REMOVED lines=12> */
.L_x_76:
[----:B------:R-:W-:Y:S05]  /*6b00*/  BSYNC B1 ;  /* 0x0000000000017941 */ /* 0x000fea0003800000 */
.L_x_75:
        /* <DEDUP_REMOVED lines=12> */
.L_x_78:
[----:B------:R-:W-:Y:S05]  /*6bd0*/  BSYNC B1 ;  /* 0x0000000000017941 */ /* 0x000fea0003800000 */
.L_x_77:
        /* <DEDUP_REMOVED lines=12> */
.L_x_80:
[----:B------:R-:W-:Y:S05]  /*6ca0*/  BSYNC B1 ;  /* 0x0000000000017941 */ /* 0x000fea0003800000 */
.L_x_79:
        /* <DEDUP_REMOVED lines=12> */
.L_x_82:
[----:B------:R-:W-:Y:S05]  /*6d70*/  BSYNC B1 ;  /* 0x0000000000017941 */ /* 0x000fea0003800000 */
.L_x_81:
        /* <DEDUP_REMOVED lines=12> */
.L_x_84:
[----:B------:R-:W-:Y:S05]  /*6e40*/  BSYNC B1 ;  /* 0x0000000000017941 */ /* 0x000fea0003800000 */
.L_x_83:
        /* <DEDUP_REMOVED lines=12> */
.L_x_86:
[----:B------:R-:W-:Y:S05]  /*6f10*/  BSYNC B1 ;  /* 0x0000000000017941 */ /* 0x000fea0003800000 */
.L_x_85:
        /* <DEDUP_REMOVED lines=12> */
.L_x_88:
[----:B------:R-:W-:Y:S05]  /*6fe0*/  BSYNC B1 ;  /* 0x0000000000017941 */ /* 0x000fea0003800000 */
.L_x_87:
        /* <DEDUP_REMOVED lines=12> */
.L_x_90:
[----:B------:R-:W-:Y:S05]  /*70b0*/  BSYNC B1 ;  /* 0x0000000000017941 */ /* 0x000fea0003800000 */
.L_x_89:
        /* <DEDUP_REMOVED lines=12> */
.L_x_92:
[----:B------:R-:W-:Y:S05]  /*7180*/  BSYNC B1 ;  /* 0x0000000000017941 */ /* 0x000fea0003800000 */
.L_x_91:
        /* <DEDUP_REMOVED lines=12> */
.L_x_94:
[----:B------:R-:W-:Y:S05]  /*7250*/  BSYNC B1 ;  /* 0x0000000000017941 */ /* 0x000fea0003800000 */
.L_x_93:
        /* <DEDUP_REMOVED lines=12> */
.L_x_96:
[----:B------:R-:W-:Y:S05]  /*7320*/  BSYNC B1 ;  /* 0x0000000000017941 */ /* 0x000fea0003800000 */
.L_x_95:
        /* <DEDUP_REMOVED lines=12> */
.L_x_98:
[----:B------:R-:W-:Y:S05]  /*73f0*/  BSYNC B1 ;  /* 0x0000000000017941 */ /* 0x000fea0003800000 */
.L_x_97:
        /* <DEDUP_REMOVED lines=12> */
.L_x_100:
[----:B------:R-:W-:Y:S05]  /*74c0*/  BSYNC B1 ;  /* 0x0000000000017941 */ /* 0x000fea0003800000 */
.L_x_99:
        /* <DEDUP_REMOVED lines=12> */
.L_x_102:
[----:B------:R-:W-:Y:S05]  /*7590*/  BSYNC B1 ;  /* 0x0000000000017941 */ /* 0x000fea0003800000 */
.L_x_101:
        /* <DEDUP_REMOVED lines=12> */
.L_x_104:
[----:B------:R-:W-:Y:S05]  /*7660*/  BSYNC B1 ;  /* 0x0000000000017941 */ /* 0x000fea0003800000 */
.L_x_103:
        /* <DEDUP_REMOVED lines=12> */
.L_x_106:
[----:B------:R-:W-:Y:S05]  /*7730*/  BSYNC B1 ;  /* 0x0000000000017941 */ /* 0x000fea0003800000 */
.L_x_105:
        /* <DEDUP_REMOVED lines=12> */
.L_x_108:
[----:B------:R-:W-:Y:S05]  /*7800*/  BSYNC B1 ;  /* 0x0000000000017941 */ /* 0x000fea0003800000 */
.L_x_107:
        /* <DEDUP_REMOVED lines=12> */
.L_x_110:
[----:B------:R-:W-:Y:S05]  /*78d0*/  BSYNC B1 ;  /* 0x0000000000017941 */ /* 0x000fea0003800000 */
.L_x_109:
        /* <DEDUP_REMOVED lines=12> */
.L_x_112:
[----:B------:R-:W-:Y:S05]  /*79a0*/  BSYNC B1 ;  /* 0x0000000000017941 */ /* 0x000fea0003800000 */
.L_x_111:
        /* <DEDUP_REMOVED lines=12> */
.L_x_114:
[----:B------:R-:W-:Y:S05]  /*7a70*/  BSYNC B1 ;  /* 0x0000000000017941 */ /* 0x000fea0003800000 */
.L_x_113:
        /* <DEDUP_REMOVED lines=12> */
.L_x_116:
[----:B------:R-:W-:Y:S05]  /*7b40*/  BSYNC B1 ;  /* 0x0000000000017941 */ /* 0x000fea0003800000 */
.L_x_115:
        /* <DEDUP_REMOVED lines=12> */
.L_x_118:
[----:B------:R-:W-:Y:S05]  /*7c10*/  BSYNC B1 ;  /* 0x0000000000017941 */ /* 0x000fea0003800000 */
.L_x_117:
        /* <DEDUP_REMOVED lines=12> */
.L_x_120:
[----:B------:R-:W-:Y:S05]  /*7ce0*/  BSYNC B1 ;  /* 0x0000000000017941 */ /* 0x000fea0003800000 */
.L_x_119:
        /* <DEDUP_REMOVED lines=12> */
.L_x_122:
[----:B------:R-:W-:Y:S05]  /*7db0*/  BSYNC B1 ;  /* 0x0000000000017941 */ /* 0x000fea0003800000 */
.L_x_121:
        /* <DEDUP_REMOVED lines=12> */
.L_x_124:
[----:B------:R-:W-:Y:S05]  /*7e80*/  BSYNC B1 ;  /* 0x0000000000017941 */ /* 0x000fea0003800000 */
.L_x_123:
        /* <DEDUP_REMOVED lines=12> */
.L_x_126:
[----:B------:R-:W-:Y:S05]  /*7f50*/  BSYNC B1 ;  /* 0x0000000000017941 */ /* 0x000fea0003800000 */
.L_x_125:
        /* <DEDUP_REMOVED lines=12> */
.L_x_128:
[----:B------:R-:W-:Y:S05]  /*8020*/  BSYNC B1 ;  /* 0x0000000000017941 */ /* 0x000fea0003800000 */
.L_x_127:
        /* <DEDUP_REMOVED lines=12> */
.L_x_130:
[----:B------:R-:W-:Y:S05]  /*80f0*/  BSYNC B1 ;  /* 0x0000000000017941 */ /* 0x000fea0003800000 */
.L_x_129:
        /* <DEDUP_REMOVED lines=12> */
.L_x_132:
[----:B------:R-:W-:Y:S05]  /*81c0*/  BSYNC B1 ;  /* 0x0000000000017941 */ /* 0x000fea0003800000 */
.L_x_131:
        /* <DEDUP_REMOVED lines=12> */
.L_x_134:
[----:B------:R-:W-:Y:S05]  /*8290*/  BSYNC B1 ;  /* 0x0000000000017941 */ /* 0x000fea0003800000 */
.L_x_133:
        /* <DEDUP_REMOVED lines=12> */
.L_x_136:
[----:B------:R-:W-:Y:S05]  /*8360*/  BSYNC B1 ;  /* 0x0000000000017941 */ /* 0x000fea0003800000 */
.L_x_135:
        /* <DEDUP_REMOVED lines=12> */
.L_x_138:
[----:B------:R-:W-:Y:S05]  /*8430*/  BSYNC B1 ;  /* 0x0000000000017941 */ /* 0x000fea0003800000 */
.L_x_137:
        /* <DEDUP_REMOVED lines=12> */
.L_x_140:
[----:B------:R-:W-:Y:S05]  /*8500*/  BSYNC B1 ;  /* 0x0000000000017941 */ /* 0x000fea0003800000 */
.L_x_139:
        /* <DEDUP_REMOVED lines=12> */
.L_x_142:
[----:B------:R-:W-:Y:S05]  /*85d0*/  BSYNC B1 ;  /* 0x0000000000017941 */ /* 0x000fea0003800000 */
.L_x_141:
        /* <DEDUP_REMOVED lines=12> */
.L_x_144:
[----:B------:R-:W-:Y:S05]  /*86a0*/  BSYNC B1 ;  /* 0x0000000000017941 */ /* 0x000fea0003800000 */
.L_x_143:
        /* <DEDUP_REMOVED lines=12> */
.L_x_146:
[----:B------:R-:W-:Y:S05]  /*8770*/  BSYNC B1 ;  /* 0x0000000000017941 */ /* 0x000fea0003800000 */
.L_x_145:
        /* <DEDUP_REMOVED lines=12> */
.L_x_148:
[----:B------:R-:W-:Y:S05]  /*8840*/  BSYNC B1 ;  /* 0x0000000000017941 */ /* 0x000fea0003800000 */
.L_x_147:
        /* <DEDUP_REMOVED lines=12> */
.L_x_150:
[----:B------:R-:W-:Y:S05]  /*8910*/  BSYNC B1 ;  /* 0x0000000000017941 */ /* 0x000fea0003800000 */
.L_x_149:
        /* <DEDUP_REMOVED lines=12> */
.L_x_152:
[----:B------:R-:W-:Y:S05]  /*89e0*/  BSYNC B1 ;  /* 0x0000000000017941 */ /* 0x000fea0003800000 */
.L_x_151:
        /* <DEDUP_REMOVED lines=12> */
.L_x_154:
[----:B------:R-:W-:Y:S05]  /*8ab0*/  BSYNC B1 ;  /* 0x0000000000017941 */ /* 0x000fea0003800000 */
.L_x_153:
        /* <DEDUP_REMOVED lines=12> */
.L_x_156:
[----:B------:R-:W-:Y:S05]  /*8b80*/  BSYNC B1 ;  /* 0x0000000000017941 */ /* 0x000fea0003800000 */
.L_x_155:
        /* <DEDUP_REMOVED lines=12> */
.L_x_158:
[----:B------:R-:W-:Y:S05]  /*8c50*/  BSYNC B1 ;  /* 0x0000000000017941 */ /* 0x000fea0003800000 */
.L_x_157:
        /* <DEDUP_REMOVED lines=12> */
.L_x_160:
[----:B------:R-:W-:Y:S05]  /*8d20*/  BSYNC B1 ;  /* 0x0000000000017941 */ /* 0x000fea0003800000 */
.L_x_159:
[----:B-----5:R-:W-:Y:S01]  /*8d30*/  LOP3.LUT R44, R44, 0xff, RZ, 0xc0, !PT ;  /* 0x000000ff2c2c7812 */ /* 0x020fe200078ec0ff */
[----:B------:R-:W-:Y:S01]  /*8d40*/  BSSY B1, `(.L_x_161) ;  /* 0x000000b000017945 */ /* 0x000fe20003800000 */
[----:B------:R-:W-:Y:S02]  /*8d50*/  ISETP.LT.OR P2, PT, R42, 0x79, !P1 ;  /* 0x000000792a00780c */ /* 0x000fe40004f41670 */
[----:B------:R-:W-:Y:S02]  /*8d60*/  F2FP.F16.E5M2.UNPACK_B R44, R44 ;  /* 0x0000002cff2c723e */ /* 0x000fe400020004ff */
[----:B0--3--:R-:W-:-:S03]  /*8d70*/  PRMT R32, RZ, 0x7610, R32 ;  /* 0x00007610ff207816 */ /* 0x009fc60000000020 */
[----:B------:R-:W-:-:S05]  /*8d80*/  HADD2.F32 R44, -RZ, R44.H0_H0 ;  /* 0x2000002cff2c7230 */ /* 0x000fca0000004100 */
[----:B------:R-:W-:-:S04]  /*8d90*/  FMUL R44, R44, UR21 ;  /* 0x000000152c2c7c20 */ /* 0x000fc80008400000 */
[----:B------:R-:W-:-:S05]  /*8da0*/  FFMA R44, R167, UR20, R44 ;  /* 0x00000014a72c7c23 */ /* 0x000fca000800002c */
[----:B------:R-:W-:-:S05]  /*8db0*/  F2FP.SATFINITE.E5M2.F32.PACK_AB_MERGE_C R33, RZ, R44, RZ ;  /* 0x0000002cff21723e */ /* 0x000fca00048060ff */
[----:B------:R0:W-:Y:S01]  /*8dc0*/  @!P0 STG.E.U8 desc[UR14][R24.64+0x79], R33 ;  /* 0x0000792118008986 */ /* 0x0001e2000c10110e */
[----:B------:R-:W-:Y:S05]  /*8dd0*/  @P2 BRA `(.L_x_162) ;  /* 0x0000000000042947 */ /* 0x000fea0003800000 */
[----:B------:R3:W5:Y:S02]  /*8de0*/  LDG.E.U8 R32, desc[UR14][R34.64+0x78] ;  /* 0x0000780e22207981 */ /* 0x000764000c1e1100 */
.L_x_162:
[----:B------:R-:W-:Y:S05]  /*8df0*/  BSYNC B1 ;  /* 0x0000000000017941 */ /* 0x000fea0003800000 */
.L_x_161:
[----:B-----5:R-:W-:Y:S01]  /*8e00*/  LOP3.LUT R32, R32, 0xff, RZ, 0xc0, !PT ;  /* 0x000000ff20207812 */ /* 0x020fe200078ec0ff */
[----:B------:R-:W-:Y:S01]  /*8e10*/  BSSY B1, `(.L_x_163) ;  /* 0x000000b000017945 */ /* 0x000fe20003800000 */
[----:B------:R-:W-:Y:S02]  /*8e20*/  ISETP.LT.OR P1, PT, R42, 0x7a, !P1 ;  /* 0x0000007a2a00780c */ /* 0x000fe40004f21670 */
[----:B------:R-:W-:Y:S02]  /*8e30*/  F2FP.F16.E5M2.UNPACK_B R32, R32 ;  /* 0x00000020ff20723e */ /* 0x000fe400020004ff */
[----:B0-2---:R-:W-:-:S03]  /*8e40*/  PRMT R24, RZ, 0x7610, R24 ;  /* 0x00007610ff187816 */ /* 0x005fc60000000018 */
[----:B------:R-:W-:-:S05]  /*8e50*/  HADD2.F32 R32, -RZ, R32.H0_H0 ;  /* 0x20000020ff207230 */ /* 0x000fca0000004100 */
[----:B------:R-:W-:-:S04]  /*8e60*/  FMUL R25, R32, UR21 ;  /* 0x0000001520197c20 */ /* 0x000fc80008400000 */
[----:B------:R-:W-:-:S05]  /*8e70*/  FFMA R25, R166, UR20, R25 ;  /* 0x00000014a6197c23 */ /* 0x000fca0008000019 */
[----:B------:R-:W-:-:S05]  /*8e80*/  F2FP.SATFINITE.E5M2.F32.PACK_AB_MERGE_C R25, RZ, R25, RZ ;  /* 0x00000019ff19723e */ /* 0x000fca00048060ff */
[----:B------:R0:W-:Y:S01]  /*8e90*/  @!P2 STG.E.U8 desc[UR14][R26.64+0x78], R25 ;  /* 0x000078191a00a986 */ /* 0x0001e2000c10110e */
[----:B------:R-:W-:Y:S05]  /*8ea0*/  @P1 BRA `(.L_x_164) ;  /* 0x0000000000041947 */ /* 0x000fea0003800000 */
[----:B------:R2:W5:Y:S02]  /*8eb0*/  LDG.E.U8 R24, desc[UR14][R34.64+0x79] ;  /* 0x0000790e22187981 */ /* 0x000564000c1e1100 */
.L_x_164:
[----:B------:R-:W-:Y:S05]  /*8ec0*/  BSYNC B1 ;  /* 0x0000000000017941 */ /* 0x000fea0003800000 */
.L_x_163:
[----:B-----5:R-:W-:Y:S01]  /*8ed0*/  LOP3.LUT R24, R24, 0xff, RZ, 0xc0, !PT ;  /* 0x000000ff18187812 */ /* 0x020fe200078ec0ff */
[----:B------:R-:W-:Y:S01]  /*8ee0*/  BSSY B1, `(.L_x_165) ;  /* 0x0000013000017945 */ /* 0x000fe20003800000 */
[----:B------:R-:W-:Y:S02]  /*8ef0*/  IADD3 R33, P0, R43, 0x80, RZ ;  /* 0x000000802b217810 */ /* 0x000fe40007f1e0ff */
[----:B------:R-:W-:-:S03]  /*8f00*/  F2FP.F16.E5M2.UNPACK_B R24, R24 ;  /* 0x00000018ff18723e */ /* 0x000fc600020004ff */
[----:B0-----:R-:W-:Y:S01]  /*8f10*/  IMAD.X R25, RZ, RZ, R39, P0 ;  /* 0x000000ffff197224 */ /* 0x001fe200000e0627 */
[----:B------:R-:W-:Y:S01]  /*8f20*/  ISETP.GE.AND P0, PT, R41, 0x81, PT ;  /* 0x000000812900780c */ /* 0x000fe20003f06270 */
[----:B------:R-:W-:Y:S02]  /*8f30*/  HADD2.F32 R24, -RZ, R24.H0_H0 ;  /* 0x20000018ff187230 */ /* 0x000fe40000004100 */
[----:B--234-:R-:W-:Y:S01]  /*8f40*/  IMAD R34, R25, UR6, RZ ;  /* 0x0000000619227c24 */ /* 0x01cfe2000f8e02ff */
        /* <DEDUP_REMOVED lines=12> */
.L_x_166:
[----:B------:R-:W-:Y:S05]  /*9010*/  BSYNC B1 ;  /* 0x0000000000017941 */ /* 0x000fea0003800000 */
.L_x_165:
[----:B-----5:R-:W-:Y:S01]  /*9020*/  LOP3.LUT R32, R32, 0xff, RZ, 0xc0, !PT ;  /* 0x000000ff20207812 */ /* 0x020fe200078ec0ff */
[----:B------:R-:W-:Y:S01]  /*9030*/  BSSY B1, `(.L_x_167) ;  /* 0x000000b000017945 */ /* 0x000fe20003800000 */
[----:B------:R-:W-:Y:S02]  /*9040*/  ISETP.LT.OR P2, PT, R42, 0x2, !P0 ;  /* 0x000000022a00780c */ /* 0x000fe40004741670 */
[----:B------:R-:W-:Y:S02]  /*9050*/  F2FP.F16.E5M2.UNPACK_B R32, R32 ;  /* 0x00000020ff20723e */ /* 0x000fe400020004ff */
[----:B0-----:R-:W-:-:S03]  /*9060*/  PRMT R26, RZ, 0x7610, R26 ;  /* 0x00007610ff1a7816 */ /* 0x001fc6000000001a */
[----:B------:R-:W-:-:S05]  /*9070*/  HADD2.F32 R32, -RZ, R32.H0_H0 ;  /* 0x20000020ff207230 */ /* 0x000fca0000004100 */
[----:B------:R-:W-:-:S04]  /*9080*/  FMUL R27, R32, UR21 ;  /* 0x00000015201b7c20 */ /* 0x000fc80008400000 */
[----:B------:R-:W-:-:S05]  /*9090*/  FFMA R27, R164, UR20, R27 ;  /* 0x00000014a41b7c23 */ /* 0x000fca000800001b */
[----:B------:R-:W-:-:S05]  /*90a0*/  F2FP.SATFINITE.E5M2.F32.PACK_AB_MERGE_C R27, RZ, R27, RZ ;  /* 0x0000001bff1b723e */ /* 0x000fca00048060ff */
[----:B------:R0:W-:Y:S01]  /*90b0*/  @!P3 STG.E.U8 desc[UR14][R28.64], R27 ;  /* 0x0000001b1c00b986 */ /* 0x0001e2000c10110e */
[----:B------:R-:W-:Y:S05]  /*90c0*/  @P2 BRA `(.L_x_168) ;  /* 0x0000000000042947 */ /* 0x000fea0003800000 */
[----:B------:R3:W5:Y:S02]  /*90d0*/  LDG.E.U8 R26, desc[UR14][R24.64+0x1] ;  /* 0x0000010e181a7981 */ /* 0x000764000c1e1100 */
.L_x_168:
[----:B------:R-:W-:Y:S05]  /*90e0*/  BSYNC B1 ;  /* 0x0000000000017941 */ /* 0x000fea0003800000 */
.L_x_167:
[----:B-----5:R-:W-:Y:S01]  /*90f0*/  LOP3.LUT R26, R26, 0xff, RZ, 0xc0, !PT ;  /* 0x000000ff1a1a7812 */ /* 0x020fe200078ec0ff */
[----:B------:R-:W-:Y:S01]  /*9100*/  BSSY B1, `(.L_x_169) ;  /* 0x0000013000017945 */ /* 0x000fe20003800000 */
[----:B------:R-:W-:Y:S02]  /*9110*/  IADD3 R43, P1, R43, 0x88, RZ ;  /* 0x000000882b2b7810 */ /* 0x000fe40007f3e0ff */
[----:B------:R-:W-:Y:S02]  /*9120*/  F2FP.F16.E5M2.UNPACK_B R26, R26 ;  /* 0x0000001aff1a723e */ /* 0x000fe400020004ff */
[----:B------:R-:W-:Y:S01]  /*9130*/  PRMT R32, RZ, 0x7610, R32 ;  /* 0x00007610ff207816 */ /* 0x000fe20000000020 */
[----:B------:R-:W-:Y:S01]  /*9140*/  IMAD.X R38, RZ, RZ, R39, P1 ;  /* 0x000000ffff267224 */ /* 0x000fe200008e0627 */
[----:B------:R-:W-:Y:S01]  /*9150*/  ISETP.GE.AND P1, PT, R41, 0x89, PT ;  /* 0x000000892900780c */ /* 0x000fe20003f26270 */
[----:B------:R-:W-:Y:S02]  /*9160*/  HADD2.F32 R26, -RZ, R26.H0_H0 ;  /* 0x2000001aff1a7230 */ /* 0x000fe40000004100 */
[----:B------:R-:W-:Y:S01]  /*9170*/  IMAD R38, R38, UR6, RZ ;  /* 0x0000000626267c24 */ /* 0x000fe2000f8e02ff */
[----:B------:R-:W-:Y:S01]  /*9180*/  ISETP.LT.OR P5, PT, R42, 0x1, !P1 ;  /* 0x000000012a00780c */ /* 0x000fe20004fa1670 */
[----:B------:R-:W-:-:S04]  /*9190*/  IMAD.WIDE.U32 R36, R43, UR6, R36 ;  /* 0x000000062b247c25 */ /* 0x000fc8000f8e0024 */
[----:B------:R-:W-:Y:S01]  /*91a0*/  FMUL R26, R26, UR21 ;  /* 0x000000151a1a7c20 */ /* 0x000fe20008400000 */
[----:B------:R-:W-:-:S03]  /*91b0*/  IMAD R43, R43, UR7, R38 ;  /* 0x000000072b2b7c24 */ /* 0x000fc6000f8e0226 */
[----:B------:R-:W-:Y:S01]  /*91c0*/  FFMA R163, R163, UR20, R26 ;  /* 0x00000014a3a37c23 */ /* 0x000fe2000800001a */
[----:B------:R-:W-:-:S04]  /*91d0*/  IADD3 R26, P3, R36, UR10, RZ ;  /* 0x0000000a241a7c10 */ /* 0x000fc8000ff7e0ff */
[----:B------:R-:W-:Y:S02]  /*91e0*/  F2FP.SATFINITE.E5M2.F32.PACK_AB_MERGE_C R163, RZ, R163, RZ ;  /* 0x000000a3ffa3723e */ /* 0x000fe400048060ff */
[----:B0-----:R-:W-:-:S03]  /*91f0*/  IADD3.X R27, R37, UR11, R43, P3, !PT ;  /* 0x0000000b251b7c10 */ /* 0x001fc60009ffe42b */
[----:B------:R0:W-:Y:S01]  /*9200*/  @!P2 STG.E.U8 desc[UR14][R28.64+0x1], R163 ;  /* 0x000001a31c00a986 */ /* 0x0001e2000c10110e */
[----:B------:R-:W-:Y:S05]  /*9210*/  @P5 BRA `(.L_x_170) ;  /* 0x0000000000045947 */ /* 0x000fea0003800000 */
[----:B------:R4:W5:Y:S02]  /*9220*/  LDG.E.U8 R32, desc[UR14][R26.64] ;  /* 0x0000000e1a207981 */ /* 0x000964000c1e1100 */
.L_x_170:
[----:B------:R-:W-:Y:S05]  /*9230*/  BSYNC B1 ;  /* 0x0000000000017941 */ /* 0x000fea0003800000 */
.L_x_169:
        /* <DEDUP_REMOVED lines=12> */
.L_x_172:
[----:B------:R-:W-:Y:S05]  /*9300*/  BSYNC B1 ;  /* 0x0000000000017941 */ /* 0x000fea0003800000 */
.L_x_171:
        /* <DEDUP_REMOVED lines=12> */
.L_x_174:
[----:B------:R-:W-:Y:S05]  /*93d0*/  BSYNC B1 ;  /* 0x0000000000017941 */ /* 0x000fea0003800000 */
.L_x_173:
        /* <DEDUP_REMOVED lines=12> */
.L_x_176:
[----:B------:R-:W-:Y:S05]  /*94a0*/  BSYNC B1 ;  /* 0x0000000000017941 */ /* 0x000fea0003800000 */
.L_x_175:
        /* <DEDUP_REMOVED lines=12> */
.L_x_178:
[----:B------:R-:W-:Y:S05]  /*9570*/  BSYNC B1 ;  /* 0x0000000000017941 */ /* 0x000fea0003800000 */
.L_x_177:
        /* <DEDUP_REMOVED lines=12> */
.L_x_180:
[----:B------:R-:W-:Y:S05]  /*9640*/  BSYNC B1 ;  /* 0x0000000000017941 */ /* 0x000fea0003800000 */
.L_x_179:
        /* <DEDUP_REMOVED lines=12> */
.L_x_182:
[----:B------:R-:W-:Y:S05]  /*9710*/  BSYNC B1 ;  /* 0x0000000000017941 */ /* 0x000fea0003800000 */
.L_x_181:
        /* <DEDUP_REMOVED lines=12> */
.L_x_184:
[----:B------:R-:W-:Y:S05]  /*97e0*/  BSYNC B1 ;  /* 0x0000000000017941 */ /* 0x000fea0003800000 */
.L_x_183:
        /* <DEDUP_REMOVED lines=12> */
.L_x_186:
[----:B------:R-:W-:Y:S05]  /*98b0*/  BSYNC B1 ;  /* 0x0000000000017941 */ /* 0x000fea0003800000 */
.L_x_185:
        /* <DEDUP_REMOVED lines=12> */
.L_x_188:
[----:B------:R-:W-:Y:S05]  /*9980*/  BSYNC B1 ;  /* 0x0000000000017941 */ /* 0x000fea0003800000 */
.L_x_187:
        /* <DEDUP_REMOVED lines=12> */
.L_x_190:
[----:B------:R-:W-:Y:S05]  /*9a50*/  BSYNC B1 ;  /* 0x0000000000017941 */ /* 0x000fea0003800000 */
.L_x_189:
        /* <DEDUP_REMOVED lines=12> */
.L_x_192:
[----:B------:R-:W-:Y:S05]  /*9b20*/  BSYNC B1 ;  /* 0x0000000000017941 */ /* 0x000fea0003800000 */
.L_x_191:
[----:B-----5:R-:W-:Y:S01]  /*9b30*/  LOP3.LUT R32, R32, 0xff, RZ, 0xc0, !PT ;  /* 0x000000ff20207812 */ /* 0x020fe200078ec0ff */
[----:B------:R-:W-:Y:S01]  /*9b40*/  BSSY B1, `(.L_x_193) ;  /* 0x000000b000017945 */ /* 0x000fe20003800000 */
[----:B------:R-:W-:Y:S02]  /*9b50*/  ISETP.LT.OR P3, PT, R42, 0x19, !P1 ;  /* 0x000000192a00780c */ /* 0x000fe40004f61670 */
[----:B------:R-:W-:-:S05]  /*9b60*/  F2FP.F16.E5M2.UNPACK_B R32, R32 ;  /* 0x00000020ff20723e */ /* 0x000fca00020004ff */
[----:B------:R-:W-:-:S05]  /*9b70*/  HADD2.F32 R32, -RZ, R32.H0_H0 ;  /* 0x20000020ff207230 */ /* 0x000fca0000004100 */
[----:B------:R-:W-:-:S04]  /*9b80*/  FMUL R32, R32, UR21 ;  /* 0x0000001520207c20 */ /* 0x000fc80008400000 */
[----:B------:R-:W-:Y:S01]  /*9b90*/  FFMA R32, R23, UR20, R32 ;  /* 0x0000001417207c23 */ /* 0x000fe20008000020 */
[----:B------:R-:W-:-:S04]  /*9ba0*/  PRMT R23, RZ, 0x7610, R23 ;  /* 0x00007610ff177816 */ /* 0x000fc80000000017 */
[----:B0-----:R-:W-:-:S05]  /*9bb0*/  F2FP.SATFINITE.E5M2.F32.PACK_AB_MERGE_C R33, RZ, R32, RZ ;  /* 0x00000020ff21723e */ /* 0x001fca00048060ff */
[----:B------:R0:W-:Y:S01]  /*9bc0*/  @!P2 STG.E.U8 desc[UR14][R28.64+0x19], R33 ;  /* 0x000019211c00a986 */ /* 0x0001e2000c10110e */
[----:B------:R-:W-:Y:S05]  /*9bd0*/  @P3 BRA `(.L_x_194) ;  /* 0x0000000000043947 */ /* 0x000fea0003800000 */
[----:B------:R0:W5:Y:S02]  /*9be0*/  LDG.E.U8 R23, desc[UR14][R26.64+0x18] ;  /* 0x0000180e1a177981 */ /* 0x000164000c1e1100 */
.L_x_194:
[----:B------:R-:W-:Y:S05]  /*9bf0*/  BSYNC B1 ;  /* 0x0000000000017941 */ /* 0x000fea0003800000 */
.L_x_193:
        /* <DEDUP_REMOVED lines=8> */
[----:B------:R-:W-:-:S05]  /*9c80*/  F2FP.SATFINITE.E5M2.F32.PACK_AB_MERGE_C R23, RZ, R23, RZ ;  /* 0x00000017ff17723e */ /* 0x000fca00048060ff */
[----:B------:R0:W-:Y:S01]  /*9c90*/  @!P3 STG.E.U8 desc[UR14][R30.64+0x18], R23 ;  /* 0x000018171e00b986 */ /* 0x0001e2000c10110e */
[----:B------:R-:W-:Y:S05]  /*9ca0*/  @P2 BRA `(.L_x_196) ;  /* 0x0000000000042947 */ /* 0x000fea0003800000 */
[----:B------:R0:W5:Y:S02]  /*9cb0*/  LDG.E.U8 R22, desc[UR14][R26.64+0x19] ;  /* 0x0000190e1a167981 */ /* 0x000164000c1e1100 */
.L_x_196:
[----:B------:R-:W-:Y:S05]  /*9cc0*/  BSYNC B1 ;  /* 0x0000000000017941 */ /* 0x000fea0003800000 */
.L_x_195:
        /* <DEDUP_REMOVED lines=12> */
.L_x_198:
[----:B------:R-:W-:Y:S05]  /*9d90*/  BSYNC B1 ;  /* 0x0000000000017941 */ /* 0x000fea0003800000 */
.L_x_197:
        /* <DEDUP_REMOVED lines=12> */
.L_x_200:
[----:B------:R-:W-:Y:S05]  /*9e60*/  BSYNC B1 ;  /* 0x0000000000017941 */ /* 0x000fea0003800000 */
.L_x_199:
        /* <DEDUP_REMOVED lines=12> */
.L_x_202:
[----:B------:R-:W-:Y:S05]  /*9f30*/  BSYNC B1 ;  /* 0x0000000000017941 */ /* 0x000fea0003800000 */
.L_x_201:
        /* <DEDUP_REMOVED lines=12> */
.L_x_204:
[----:B------:R-:W-:Y:S05]  /*a000*/  BSYNC B1 ;  /* 0x0000000000017941 */ /* 0x000fea0003800000 */
.L_x_203:
        /* <DEDUP_REMOVED lines=12> */
.L_x_206:
[----:B------:R-:W-:Y:S05]  /*a0d0*/  BSYNC B1 ;  /* 0x0000000000017941 */ /* 0x000fea0003800000 */
.L_x_205:
        /* <DEDUP_REMOVED lines=12> */
.L_x_208:
[----:B------:R-:W-:Y:S05]  /*a1a0*/  BSYNC B1 ;  /* 0x0000000000017941 */ /* 0x000fea0003800000 */
.L_x_207:
        /* <DEDUP_REMOVED lines=12> */
.L_x_210:
[----:B------:R-:W-:Y:S05]  /*a270*/  BSYNC B1 ;  /* 0x0000000000017941 */ /* 0x000fea0003800000 */
.L_x_209:
        /* <DEDUP_REMOVED lines=12> */
.L_x_212:
[----:B------:R-:W-:Y:S05]  /*a340*/  BSYNC B1 ;  /* 0x0000000000017941 */ /* 0x000fea0003800000 */
.L_x_211:
        /* <DEDUP_REMOVED lines=12> */
.L_x_214:
[----:B------:R-:W-:Y:S05]  /*a410*/  BSYNC B1 ;  /* 0x0000000000017941 */ /* 0x000fea0003800000 */
.L_x_213:
        /* <DEDUP_REMOVED lines=12> */
.L_x_216:
[----:B------:R-:W-:Y:S05]  /*a4e0*/  BSYNC B1 ;  /* 0x0000000000017941 */ /* 0x000fea0003800000 */
.L_x_215:
        /* <DEDUP_REMOVED lines=12> */
.L_x_218:
[----:B------:R-:W-:Y:S05]  /*a5b0*/  BSYNC B1 ;  /* 0x0000000000017941 */ /* 0x000fea0003800000 */
.L_x_217:
        /* <DEDUP_REMOVED lines=12> */
.L_x_220:
[----:B------:R-:W-:Y:S05]  /*a680*/  BSYNC B1 ;  /* 0x0000000000017941 */ /* 0x000fea0003800000 */
.L_x_219:
        /* <DEDUP_REMOVED lines=12> */
.L_x_222:
[----:B------:R-:W-:Y:S05]  /*a750*/  BSYNC B1 ;  /* 0x0000000000017941 */ /* 0x000fea0003800000 */
.L_x_221:
        /* <DEDUP_REMOVED lines=12> */
.L_x_224:
[----:B------:R-:W-:Y:S05]  /*a820*/  BSYNC B1 ;  /* 0x0000000000017941 */ /* 0x000fea0003800000 */
.L_x_223:
        /* <DEDUP_REMOVED lines=12> */
.L_x_226:
[----:B------:R-:W-:Y:S05]  /*a8f0*/  BSYNC B1 ;  /* 0x0000000000017941 */ /* 0x000fea0003800000 */
.L_x_225:
        /* <DEDUP_REMOVED lines=12> */
.L_x_228:
[----:B------:R-:W-:Y:S05]  /*a9c0*/  BSYNC B1 ;  /* 0x0000000000017941 */ /* 0x000fea0003800000 */
.L_x_227:
        /* <DEDUP_REMOVED lines=12> */
.L_x_230:
[----:B------:R-:W-:Y:S05]  /*aa90*/  BSYNC B1 ;  /* 0x0000000000017941 */ /* 0x000fea0003800000 */
.L_x_229:
        /* <DEDUP_REMOVED lines=12> */
.L_x_232:
[----:B------:R-:W-:Y:S05]  /*ab60*/  BSYNC B1 ;  /* 0x0000000000017941 */ /* 0x000fea0003800000 */
.L_x_231:
        /* <DEDUP_REMOVED lines=12> */
.L_x_234:
[----:B------:R-:W-:Y:S05]  /*ac30*/  BSYNC B1 ;  /* 0x0000000000017941 */ /* 0x000fea0003800000 */
.L_x_233:
        /* <DEDUP_REMOVED lines=12> */
.L_x_236:
[----:B------:R-:W-:Y:S05]  /*ad00*/  BSYNC B1 ;  /* 0x0000000000017941 */ /* 0x000fea0003800000 */
.L_x_235:
[----:B-----5:R-:W-:Y:S01]  /*ad10*/  LOP3.LUT R2, R2, 0xff, RZ, 0xc0, !PT ;  /* 0x000000ff02027812 */ /* 0x020fe200078ec0ff */
[----:B------:R-:W-:Y:S01]  /*ad20*/  BSSY B1, `(.L_x_237) ;  /* 0x000000b000017945 */ /* 0x000fe20003800000 */
[----:B------:R-:W-:Y:S02]  /*ad30*/  ISETP.LT.OR P3, PT, R42, 0x49, !P0 ;  /* 0x000000492a00780c */ /* 0x000fe40004761670 */
[----:B------:R-:W-:-:S05]  /*ad40*/  F2FP.F16.E5M2.UNPACK_B R2, R2 ;  /* 0x00000002ff02723e */ /* 0x000fca00020004ff */
[----:B------:R-:W-:-:S05]  /*ad50*/  HADD2.F32 R2, -RZ, R2.H0_H0 ;  /* 0x20000002ff027230 */ /* 0x000fca0000004100 */
[----:B0-----:R-:W-:-:S04]  /*ad60*/  FMUL R3, R2, UR21 ;  /* 0x0000001502037c20 */ /* 0x001fc80008400000 */
[----:B------:R-:W-:Y:S01]  /*ad70*/  FFMA R3, R0, UR20, R3 ;  /* 0x0000001400037c23 */ /* 0x000fe20008000003 */
[----:B------:R-:W-:-:S04]  /*ad80*/  PRMT R0, RZ, 0x7610, R0 ;  /* 0x00007610ff007816 */ /* 0x000fc80000000000 */
[----:B------:R-:W-:-:S05]  /*ad90*/  F2FP.SATFINITE.E5M2.F32.PACK_AB_MERGE_C R3, RZ, R3, RZ ;  /* 0x00000003ff03723e */ /* 0x000fca00048060ff */
[----:B------:R0:W-:Y:S01]  /*ada0*/  @!P2 STG.E.U8 desc[UR14][R30.64+0x41], R3 ;  /* 0x000041031e00a986 */ /* 0x0001e2000c10110e */
[----:B------:R-:W-:Y:S05]  /*adb0*/  @P3 BRA `(.L_x_238) ;  /* 0x0000000000043947 */ /* 0x000fea0003800000 */
[----:B------:R0:W5:Y:S02]  /*adc0*/  LDG.E.U8 R0, desc[UR14][R24.64+0x48] ;  /* 0x0000480e18007981 */ /* 0x000164000c1e1100 */
.L_x_238:
[----:B------:R-:W-:Y:S05]  /*add0*/  BSYNC B1 ;  /* 0x0000000000017941 */ /* 0x000fea0003800000 */
.L_x_237:
[----:B------:R-:W2:Y:S01]  /*ade0*/  LDL.LU R2, [R1] ;  /* 0x0000000001027983 */ /* 0x000ea20000300800 */
[----:B-----5:R-:W-:Y:S01]  /*adf0*/  LOP3.LUT R0, R0, 0xff, RZ, 0xc0, !PT ;  /* 0x000000ff00007812 */ /* 0x020fe200078ec0ff */
[----:B------:R-:W-:Y:S01]  /*ae00*/  BSSY B1, `(.L_x_239) ;  /* 0x000000b000017945 */ /* 0x000fe20003800000 */
[----:B------:R-:W-:Y:S02]  /*ae10*/  ISETP.LT.OR P2, PT, R42, 0x4a, !P0 ;  /* 0x0000004a2a00780c */ /* 0x000fe40004741670 */
[----:B------:R-:W-:-:S05]  /*ae20*/  F2FP.F16.E5M2.UNPACK_B R0, R0 ;  /* 0x00000000ff00723e */ /* 0x000fca00020004ff */
[----:B------:R-:W-:-:S05]  /*ae30*/  HADD2.F32 R0, -RZ, R0.H0_H0 ;  /* 0x20000000ff007230 */ /* 0x000fca0000004100 */
[----:B------:R-:W-:-:S04]  /*ae40*/  FMUL R0, R0, UR21 ;  /* 0x0000001500007c20 */ /* 0x000fc80008400000 */
[----:B--2---:R-:W-:-:S05]  /*ae50*/  FFMA R0, R2, UR20, R0 ;  /* 0x0000001402007c23 */ /* 0x004fca0008000000 */
[----:B0-----:R-:W-:Y:S02]  /*ae60*/  F2FP.SATFINITE.E5M2.F32.PACK_AB_MERGE_C R3, RZ, R0, RZ ;  /* 0x00000000ff03723e */ /* 0x001fe400048060ff */
[----:B------:R-:W-:-:S03]  /*ae70*/  PRMT R0, RZ, 0x7610, R0 ;  /* 0x00007610ff007816 */ /* 0x000fc60000000000 */
[----:B------:R0:W-:Y:S01]  /*ae80*/  @!P3 STG.E.U8 desc[UR14][R28.64+0x48], R3 ;  /* 0x000048031c00b986 */ /* 0x0001e2000c10110e */
[----:B------:R-:W-:Y:S05]  /*ae90*/  @P2 BRA `(.L_x_240) ;  /* 0x0000000000042947 */ /* 0x000fea0003800000 */
[----:B------:R2:W5:Y:S02]  /*aea0*/  LDG.E.U8 R0, desc[UR14][R24.64+0x49] ;  /* 0x0000490e18007981 */ /* 0x000564000c1e1100 */
.L_x_240:
[----:B------:R-:W-:Y:S05]  /*aeb0*/  BSYNC B1 ;  /* 0x0000000000017941 */ /* 0x000fea0003800000 */
.L_x_239:
[----:B------:R-:W3:Y:S01]  /*aec0*/  LDL.LU R2, [R1+0x4] ;  /* 0x0000040001027983 */ /* 0x000ee20000300800 */
[----:B-----5:R-:W-:Y:S01]  /*aed0*/  LOP3.LUT R0, R0, 0xff, RZ, 0xc0, !PT ;  /* 0x000000ff00007812 */ /* 0x020fe200078ec0ff */
[----:B------:R-:W-:Y:S01]  /*aee0*/  BSSY B1, `(.L_x_241) ;  /* 0x000000b000017945 */ /* 0x000fe20003800000 */
[----:B------:R-:W-:Y:S02]  /*aef0*/  ISETP.LT.OR P3, PT, R42, 0x49, !P1 ;  /* 0x000000492a00780c */ /* 0x000fe40004f61670 */
[----:B------:R-:W-:-:S05]  /*af00*/  F2FP.F16.E5M2.UNPACK_B R0, R0 ;  /* 0x00000000ff00723e */ /* 0x000fca00020004ff */
[----:B------:R-:W-:-:S05]  /*af10*/  HADD2.F32 R0, -RZ, R0.H0_H0 ;  /* 0x20000000ff007230 */ /* 0x000fca0000004100 */
[----:B------:R-:W-:-:S04]  /*af20*/  FMUL R0, R0, UR21 ;  /* 0x0000001500007c20 */ /* 0x000fc80008400000 */
[----:B---3--:R-:W-:-:S05]  /*af30*/  FFMA R0, R2, UR20, R0 ;  /* 0x0000001402007c23 */ /* 0x008fca0008000000 */
[----:B0-----:R-:W-:Y:S02]  /*af40*/  F2FP.SATFINITE.E5M2.F32.PACK_AB_MERGE_C R3, RZ, R0, RZ ;  /* 0x00000000ff03723e */ /* 0x001fe400048060ff */
[----:B------:R-:W-:-:S03]  /*af50*/  PRMT R0, RZ, 0x7610, R0 ;  /* 0x00007610ff007816 */ /* 0x000fc60000000000 */
[----:B------:R0:W-:Y:S01]  /*af60*/  @!P2 STG.E.U8 desc[UR14][R28.64+0x49], R3 ;  /* 0x000049031c00a986 */ /* 0x0001e2000c10110e */
[----:B------:R-:W-:Y:S05]  /*af70*/  @P3 BRA `(.L_x_242) ;  /* 0x0000000000043947 */ /* 0x000fea0003800000 */
[----:B------:R3:W5:Y:S02]  /*af80*/  LDG.E.U8 R0, desc[UR14][R26.64+0x48] ;  /* 0x0000480e1a007981 */ /* 0x000764000c1e1100 */
.L_x_242:
[----:B------:R-:W-:Y:S05]  /*af90*/  BSYNC B1 ;  /* 0x0000000000017941 */ /* 0x000fea0003800000 */
.L_x_241:
[----:B------:R-:W2:Y:S01]  /*afa0*/  LDL.LU R2, [R1+0x8] ;  /* 0x0000080001027983 */ /* 0x000ea20000300800 */
        /* <DEDUP_REMOVED lines=12> */
.L_x_244:
[----:B------:R-:W-:Y:S05]  /*b070*/  BSYNC B1 ;  /* 0x0000000000017941 */ /* 0x000fea0003800000 */
.L_x_243:
        /* <DEDUP_REMOVED lines=13> */
.L_x_246:
[----:B------:R-:W-:Y:S05]  /*b150*/  BSYNC B1 ;  /* 0x0000000000017941 */ /* 0x000fea0003800000 */
.L_x_245:
        /* <DEDUP_REMOVED lines=13> */
.L_x_248:
[----:B------:R-:W-:Y:S05]  /*b230*/  BSYNC B1 ;  /* 0x0000000000017941 */ /* 0x000fea0003800000 */
.L_x_247:
        /* <DEDUP_REMOVED lines=13> */
.L_x_250:
[----:B------:R-:W-:Y:S05]  /*b310*/  BSYNC B1 ;  /* 0x0000000000017941 */ /* 0x000fea0003800000 */
.L_x_249:
        /* <DEDUP_REMOVED lines=13> */
.L_x_252:
[----:B------:R-:W-:Y:S05]  /*b3f0*/  BSYNC B1 ;  /* 0x0000000000017941 */ /* 0x000fea0003800000 */
.L_x_251:
        /* <DEDUP_REMOVED lines=13> */
.L_x_254:
[----:B------:R-:W-:Y:S05]  /*b4d0*/  BSYNC B1 ;  /* 0x0000000000017941 */ /* 0x000fea0003800000 */
.L_x_253:
        /* <DEDUP_REMOVED lines=13> */
.L_x_256:
[----:B------:R-:W-:Y:S05]  /*b5b0*/  BSYNC B1 ;  /* 0x0000000000017941 */ /* 0x000fea0003800000 */
.L_x_255:
        /* <DEDUP_REMOVED lines=13> */
.L_x_258:
[----:B------:R-:W-:Y:S05]  /*b690*/  BSYNC B1 ;  /* 0x0000000000017941 */ /* 0x000fea0003800000 */
.L_x_257:
        /* <DEDUP_REMOVED lines=13> */
.L_x_260:
[----:B------:R-:W-:Y:S05]  /*b770*/  BSYNC B1 ;  /* 0x0000000000017941 */ /* 0x000fea0003800000 */
.L_x_259:
        /* <DEDUP_REMOVED lines=13> */
.L_x_262:
[----:B------:R-:W-:Y:S05]  /*b850*/  BSYNC B1 ;  /* 0x0000000000017941 */ /* 0x000fea0003800000 */
.L_x_261:
        /* <DEDUP_REMOVED lines=13> */
.L_x_264:
[----:B------:R-:W-:Y:S05]  /*b930*/  BSYNC B1 ;  /* 0x0000000000017941 */ /* 0x000fea0003800000 */
.L_x_263:
        /* <DEDUP_REMOVED lines=13> */
.L_x_266:
[----:B------:R-:W-:Y:S05]  /*ba10*/  BSYNC B1 ;  /* 0x0000000000017941 */ /* 0x000fea0003800000 */
.L_x_265:
        /* <DEDUP_REMOVED lines=13> */
.L_x_268:
[----:B------:R-:W-:Y:S05]  /*baf0*/  BSYNC B1 ;  /* 0x0000000000017941 */ /* 0x000fea0003800000 */
.L_x_267:
        /* <DEDUP_REMOVED lines=13> */
.L_x_270:
[----:B------:R-:W-:Y:S05]  /*bbd0*/  BSYNC B1 ;  /* 0x0000000000017941 */ /* 0x000fea0003800000 */
.L_x_269:
        /* <DEDUP_REMOVED lines=13> */
.L_x_272:
[----:B------:R-:W-:Y:S05]  /*bcb0*/  BSYNC B1 ;  /* 0x0000000000017941 */ /* 0x000fea0003800000 */
.L_x_271:
        /* <DEDUP_REMOVED lines=13> */
.L_x_274:
[----:B------:R-:W-:Y:S05]  /*bd90*/  BSYNC B1 ;  /* 0x0000000000017941 */ /* 0x000fea0003800000 */
.L_x_273:
        /* <DEDUP_REMOVED lines=13> */
.L_x_276:
[----:B------:R-:W-:Y:S05]  /*be70*/  BSYNC B1 ;  /* 0x0000000000017941 */ /* 0x000fea0003800000 */
.L_x_275:
        /* <DEDUP_REMOVED lines=13> */
.L_x_278:
[----:B------:R-:W-:Y:S05]  /*bf50*/  BSYNC B1 ;  /* 0x0000000000017941 */ /* 0x000fea0003800000 */
.L_x_277:
        /* <DEDUP_REMOVED lines=13> */
.L_x_280:
[----:B------:R-:W-:Y:S05]  /*c030*/  BSYNC B1 ;  /* 0x0000000000017941 */ /* 0x000fea0003800000 */
.L_x_279:
        /* <DEDUP_REMOVED lines=13> */
.L_x_282:
[----:B------:R-:W-:Y:S05]  /*c110*/  BSYNC B1 ;  /* 0x0000000000017941 */ /* 0x000fea0003800000 */
.L_x_281:
        /* <DEDUP_REMOVED lines=13> */
.L_x_284:
[----:B------:R-:W-:Y:S05]  /*c1f0*/  BSYNC B1 ;  /* 0x0000000000017941 */ /* 0x000fea0003800000 */
.L_x_283:
        /* <DEDUP_REMOVED lines=13> */
.L_x_286:
[----:B------:R-:W-:Y:S05]  /*c2d0*/  BSYNC B1 ;  /* 0x0000000000017941 */ /* 0x000fea0003800000 */
.L_x_285:
        /* <DEDUP_REMOVED lines=13> */
.L_x_288:
[----:B------:R-:W-:Y:S05]  /*c3b0*/  BSYNC B1 ;  /* 0x0000000000017941 */ /* 0x000fea0003800000 */
.L_x_287:
        /* <DEDUP_REMOVED lines=13> */
.L_x_290:
[----:B------:R-:W-:Y:S05]  /*c490*/  BSYNC B1 ;  /* 0x0000000000017941 */ /* 0x000fea0003800000 */
.L_x_289:
        /* <DEDUP_REMOVED lines=13> */
.L_x_292:
[----:B------:R-:W-:Y:S05]  /*c570*/  BSYNC B1 ;  /* 0x0000000000017941 */ /* 0x000fea0003800000 */
.L_x_291:
[----:B------:R-:W-:Y:S05]  /*c580*/  @P1 BRA `(.L_x_293) ;  /* 0x0000002000a41947 */ /* 0x000fea0003800000 */
[----:B------:R-:W2:Y:S01]  /*c590*/  LDL.LU R2, [R1+0x6c] ;  /* 0x00006c0001027983 */ /* 0x000ea20000300800 */
[----:B-----5:R-:W-:-:S04]  /*c5a0*/  LOP3.LUT R0, R0, 0xff, RZ, 0xc0, !PT ;  /* 0x000000ff00007812 */ /* 0x020fc800078ec0ff */
[----:B------:R-:W-:-:S05]  /*c5b0*/  F2FP.F16.E5M2.UNPACK_B R0, R0 ;  /* 0x00000000ff00723e */ /* 0x000fca00020004ff */
[----:B------:R-:W-:-:S05]  /*c5c0*/  HADD2.F32 R0, -RZ, R0.H0_H0 ;  /* 0x20000000ff007230 */ /* 0x000fca0000004100 */
[----:B------:R-:W-:-:S04]  /*c5d0*/  FMUL R0, R0, UR21 ;  /* 0x0000001500007c20 */ /* 0x000fc80008400000 */
[----:B--2---:R-:W-:-:S05]  /*c5e0*/  FFMA R0, R2, UR20, R0 ;  /* 0x0000001402007c23 */ /* 0x004fca0008000000 */
[----:B0-----:R-:W-:-:S05]  /*c5f0*/  F2FP.SATFINITE.E5M2.F32.PACK_AB_MERGE_C R3, RZ, R0, RZ ;  /* 0x00000000ff03723e */ /* 0x001fca00048060ff */
[----:B------:R0:W-:Y:S01]  /*c600*/  STG.E.U8 desc[UR14][R30.64+0x79], R3 ;  /* 0x000079031e007986 */ /* 0x0001e2000c10110e */
[----:B------:R-:W-:Y:S05]  /*c610*/  BRA `(.L_x_293) ;  /* 0x0000002000807947 */ /* 0x000fea0003800000 */
.L_x_36:
[----:B------:R-:W-:Y:S01]  /*c620*/  ISETP.GE.AND P3, PT, R41, 0x1, PT ;  /* 0x000000012900780c */ /* 0x000fe20003f66270 */
[----:B------:R-:W-:Y:S01]  /*c630*/  FMUL R227, R227, UR20 ;  /* 0x00000014e3e37c20 */ /* 0x000fe20008400000 */
[----:B------:R-:W-:Y:S01]  /*c640*/  ISETP.GE.AND P2, PT, R41, 0x9, PT ;  /* 0x000000092900780c */ /* 0x000fe20003f46270 */
[----:B------:R-:W-:Y:S01]  /*c650*/  FMUL R228, R228, UR20 ;  /* 0x00000014e4e47c20 */ /* 0x000fe20008400000 */
[C---:B------:R-:W-:Y:S01]  /*c660*/  ISETP.LT.OR P0, PT, R42.reuse, 0x1, !P3 ;  /* 0x000000012a00780c */ /* 0x040fe20005f01670 */
[----:B------:R-:W-:Y:S01]  /*c670*/  FMUL R225, R225, UR20 ;  /* 0x00000014e1e17c20 */ /* 0x000fe20008400000 */
[----:B------:R-:W-:Y:S01]  /*c680*/  ISETP.LT.OR P1, PT, R42, 0x2, !P3 ;  /* 0x000000022a00780c */ /* 0x000fe20005f21670 */
[----:B------:R-:W-:Y:S01]  /*c690*/  FMUL R226, R226, UR20 ;  /* 0x00000014e2e27c20 */ /* 0x000fe20008400000 */
[----:B------:R-:W-:Y:S02]  /*c6a0*/  ISETP.LT.OR P6, PT, R42, 0x2, !P2 ;  /* 0x000000022a00780c */ /* 0x000fe400057c1670 */
[----:B------:R-:W-:-:S02]  /*c6b0*/  F2FP.SATFINITE.E5M2.F32.PACK_AB_MERGE_C R33, RZ, R228, RZ ;  /* 0x000000e4ff21723e */ /* 0x000fc400048060ff */
[----:B------:R-:W-:Y:S02]  /*c6c0*/  F2FP.SATFINITE.E5M2.F32.PACK_AB_MERGE_C R227, RZ, R227, RZ ;  /* 0x000000e3ffe3723e */ /* 0x000fe400048060ff */
[C---:B------:R-:W-:Y:S02]  /*c6d0*/  ISETP.LT.OR P5, PT, R42.reuse, 0x1, !P2 ;  /* 0x000000012a00780c */ /* 0x040fe400057a1670 */
[----:B------:R-:W-:Y:S01]  /*c6e0*/  F2FP.SATFINITE.E5M2.F32.PACK_AB_MERGE_C R225, RZ, R225, RZ ;  /* 0x000000e1ffe1723e */ /* 0x000fe200048060ff */
[----:B------:R0:W-:Y:S01]  /*c6f0*/  @!P0 STG.E.U8 desc[UR14][R24.64], R33 ;  /* 0x0000002118008986 */ /* 0x0001e2000c10110e */
[----:B------:R-:W-:Y:S01]  /*c700*/  ISETP.LT.OR P0, PT, R42, 0x9, !P3 ;  /* 0x000000092a00780c */ /* 0x000fe20005f01670 */
[----:B------:R-:W-:Y:S01]  /*c710*/  FMUL R224, R224, UR20 ;  /* 0x00000014e0e07c20 */ /* 0x000fe20008400000 */
[----:B------:R-:W-:Y:S01]  /*c720*/  F2FP.SATFINITE.E5M2.F32.PACK_AB_MERGE_C R35, RZ, R226, RZ ;  /* 0x000000e2ff23723e */ /* 0x000fe200048060ff */
[----:B------:R-:W-:Y:S01]  /*c730*/  @!P1 STG.E.U8 desc[UR14][R24.64+0x1], R227 ;  /* 0x000001e318009986 */ /* 0x000fe2000c10110e */
[----:B------:R-:W-:-:S03]  /*c740*/  ISETP.LT.OR P1, PT, R42, 0xa, !P3 ;  /* 0x0000000a2a00780c */ /* 0x000fc60005f21670 */
[----:B------:R-:W-:Y:S01]  /*c750*/  @!P6 STG.E.U8 desc[UR14][R26.64+0x1], R225 ;  /* 0x000001e11a00e986 */ /* 0x000fe2000c10110e */
[----:B------:R-:W-:Y:S01]  /*c760*/  ISETP.LT.OR P6, PT, R42, 0xa, !P2 ;  /* 0x0000000a2a00780c */ /* 0x000fe200057c1670 */
[----:B------:R-:W-:Y:S01]  /*c770*/  FMUL R223, R223, UR20 ;  /* 0x00000014dfdf7c20 */ /* 0x000fe20008400000 */
[----:B------:R-:W-:Y:S01]  /*c780*/  FMUL R221, R221, UR20 ;  /* 0x00000014dddd7c20 */ /* 0x000fe20008400000 */
[----:B------:R2:W-:Y:S01]  /*c790*/  @!P5 STG.E.U8 desc[UR14][R26.64], R35 ;  /* 0x000000231a00d986 */ /* 0x0005e2000c10110e */
[----:B0-----:R-:W-:Y:S02]  /*c7a0*/  F2FP.SATFINITE.E5M2.F32.PACK_AB_MERGE_C R33, RZ, R224, RZ ;  /* 0x000000e0ff21723e */ /* 0x001fe400048060ff */
[----:B------:R-:W-:Y:S01]  /*c7b0*/  F2FP.SATFINITE.E5M2.F32.PACK_AB_MERGE_C R223, RZ, R223, RZ ;  /* 0x000000dfffdf723e */ /* 0x000fe200048060ff */
[----:B------:R-:W-:Y:S01]  /*c7c0*/  FMUL R222, R222, UR20 ;  /* 0x00000014dede7c20 */ /* 0x000fe20008400000 */
[----:B------:R-:W-:Y:S01]  /*c7d0*/  ISETP.LT.OR P5, PT, R42, 0x9, !P2 ;  /* 0x000000092a00780c */ /* 0x000fe200057a1670 */
[----:B------:R-:W-:Y:S01]  /*c7e0*/  FMUL R220, R220, UR20 ;  /* 0x00000014dcdc7c20 */ /* 0x000fe20008400000 */
[----:B------:R-:W-:Y:S01]  /*c7f0*/  F2FP.SATFINITE.E5M2.F32.PACK_AB_MERGE_C R221, RZ, R221, RZ ;  /* 0x000000ddffdd723e */ /* 0x000fe200048060ff */
[----:B------:R0:W-:Y:S01]  /*c800*/  @!P0 STG.E.U8 desc[UR14][R24.64+0x8], R33 ;  /* 0x0000082118008986 */ /* 0x0001e2000c10110e */
[----:B------:R-:W-:-:S03]  /*c810*/  ISETP.LT.OR P0, PT, R42, 0x11, !P3 ;  /* 0x000000112a00780c */ /* 0x000fc60005f01670 */
[----:B------:R-:W-:Y:S01]  /*c820*/  @!P1 STG.E.U8 desc[UR14][R24.64+0x9], R223 ;  /* 0x000009df18009986 */ /* 0x000fe2000c10110e */
[----:B------:R-:W-:-:S03]  /*c830*/  ISETP.LT.OR P1, PT, R42, 0x12, !P3 ;  /* 0x000000122a00780c */ /* 0x000fc60005f21670 */
[----:B------:R-:W-:Y:S01]  /*c840*/  @!P6 STG.E.U8 desc[UR14][R26.64+0x9], R221 ;  /* 0x000009dd1a00e986 */ /* 0x000fe2000c10110e */
[C---:B------:R-:W-:Y:S01]  /*c850*/  ISETP.LT.OR P6, PT, R42.reuse, 0x12, !P2 ;  /* 0x000000122a00780c */ /* 0x040fe200057c1670 */
[----:B------:R-:W-:Y:S01]  /*c860*/  FMUL R219, R219, UR20 ;  /* 0x00000014dbdb7c20 */ /* 0x000fe20008400000 */
[----:B--2---:R-:W-:Y:S01]  /*c870*/  F2FP.SATFINITE.E5M2.F32.PACK_AB_MERGE_C R35, RZ, R222, RZ ;  /* 0x000000deff23723e */ /* 0x004fe200048060ff */
[----:B------:R-:W-:Y:S01]  /*c880*/  FMUL R217, R217, UR20 ;  /* 0x00000014d9d97c20 */ /* 0x000fe20008400000 */
[----:B0-----:R-:W-:Y:S01]  /*c890*/  F2FP.SATFINITE.E5M2.F32.PACK_AB_MERGE_C R33, RZ, R220, RZ ;  /* 0x000000dcff21723e */ /* 0x001fe200048060ff */
[----:B------:R-:W2:Y:S01]  /*c8a0*/  LDL.LU R226, [R1+0x8] ;  /* 0x0000080001e27983 */ /* 0x000ea20000300800 */
[----:B------:R-:W-:Y:S02]  /*c8b0*/  F2FP.SATFINITE.E5M2.F32.PACK_AB_MERGE_C R219, RZ, R219, RZ ;  /* 0x000000dbffdb723e */ /* 0x000fe400048060ff */
[----:B------:R-:W-:Y:S01]  /*c8c0*/  F2FP.SATFINITE.E5M2.F32.PACK_AB_MERGE_C R217, RZ, R217, RZ ;  /* 0x000000d9ffd9723e */ /* 0x000fe200048060ff */
[----:B------:R0:W-:Y:S01]  /*c8d0*/  @!P5 STG.E.U8 desc[UR14][R26.64+0x8], R35 ;  /* 0x000008231a00d986 */ /* 0x0001e2000c10110e */
[----:B------:R-:W-:Y:S01]  /*c8e0*/  ISETP.LT.OR P5, PT, R42, 0x11, !P2 ;  /* 0x000000112a00780c */ /* 0x000fe200057a1670 */
[----:B------:R-:W-:-:S02]  /*c8f0*/  FMUL R218, R218, UR20 ;  /* 0x00000014dada7c20 */ /* 0x000fc40008400000 */
[----:B------:R-:W3:Y:S04]  /*c900*/  LDL.LU R227, [R1+0x4] ;  /* 0x0000040001e37983 */ /* 0x000ee80000300800 */
[----:B------:R-:W4:Y:S04]  /*c910*/  LDL.LU R225, [R1] ;  /* 0x0000000001e17983 */ /* 0x000f280000300800 */
[----:B------:R1:W-:Y:S01]  /*c920*/  @!P0 STG.E.U8 desc[UR14][R24.64+0x10], R33 ;  /* 0x0000102118008986 */ /* 0x0003e2000c10110e */
[----:B------:R-:W-:-:S03]  /*c930*/  ISETP.LT.OR P0, PT, R42, 0x19, !P3 ;  /* 0x000000192a00780c */ /* 0x000fc60005f01670 */
[----:B------:R-:W-:Y:S01]  /*c940*/  @!P1 STG.E.U8 desc[UR14][R24.64+0x11], R219 ;  /* 0x000011db18009986 */ /* 0x000fe2000c10110e */
[----:B------:R-:W-:-:S03]  /*c950*/  ISETP.LT.OR P1, PT, R42, 0x1a, !P3 ;  /* 0x0000001a2a00780c */ /* 0x000fc60005f21670 */
[----:B------:R-:W-:Y:S01]  /*c960*/  @!P6 STG.E.U8 desc[UR14][R26.64+0x11], R217 ;  /* 0x000011d91a00e986 */ /* 0x000fe2000c10110e */
[----:B------:R-:W-:Y:S01]  /*c970*/  ISETP.LT.OR P6, PT, R42, 0x1a, !P2 ;  /* 0x0000001a2a00780c */ /* 0x000fe200057c1670 */
[----:B------:R-:W-:Y:S01]  /*c980*/  FMUL R216, R216, UR20 ;  /* 0x00000014d8d87c20 */ /* 0x000fe20008400000 */
[----:B0-----:R-:W-:Y:S01]  /*c990*/  F2FP.SATFINITE.E5M2.F32.PACK_AB_MERGE_C R35, RZ, R218, RZ ;  /* 0x000000daff23723e */ /* 0x001fe200048060ff */
[----:B------:R-:W-:Y:S01]  /*c9a0*/  FMUL R215, R215, UR20 ;  /* 0x00000014d7d77c20 */ /* 0x000fe20008400000 */
[----:B------:R-:W-:Y:S01]  /*c9b0*/  FMUL R213, R213, UR20 ;  /* 0x00000014d5d57c20 */ /* 0x000fe20008400000 */
[----:B------:R-:W-:Y:S01]  /*c9c0*/  FMUL R214, R214, UR20 ;  /* 0x00000014d6d67c20 */ /* 0x000fe20008400000 */
[----:B-1----:R-:W-:Y:S01]  /*c9d0*/  F2FP.SATFINITE.E5M2.F32.PACK_AB_MERGE_C R33, RZ, R216, RZ ;  /* 0x000000d8ff21723e */ /* 0x002fe200048060ff */
[----:B------:R0:W-:Y:S01]  /*c9e0*/  @!P5 STG.E.U8 desc[UR14][R26.64+0x10], R35 ;  /* 0x000010231a00d986 */ /* 0x0001e2000c10110e */
[----:B------:R-:W-:Y:S02]  /*c9f0*/  F2FP.SATFINITE.E5M2.F32.PACK_AB_MERGE_C R215, RZ, R215, RZ ;  /* 0x000000d7ffd7723e */ /* 0x000fe400048060ff */
        /* <DEDUP_REMOVED lines=12> */
[----:B-1----:R-:W-:Y:S01]  /*cac0*/  F2FP.SATFINITE.E5M2.F32.PACK_AB_MERGE_C R33, RZ, R212, RZ ;  /* 0x000000d4ff21723e */ /* 0x002fe200048060ff */
[----:B------:R-:W-:Y:S01]  /*cad0*/  FMUL R210, R210, UR20 ;  /* 0x00000014d2d27c20 */ /* 0x000fe20008400000 */
[----:B------:R-:W-:Y:S01]  /*cae0*/  F2FP.SATFINITE.E5M2.F32.PACK_AB_MERGE_C R211, RZ, R211, RZ ;  /* 0x000000d3ffd3723e */ /* 0x000fe200048060ff */
[----:B------:R0:W-:Y:S01]  /*caf0*/  @!P5 STG.E.U8 desc[UR14][R26.64+0x18], R35 ;  /* 0x000018231a00d986 */ /* 0x0001e2000c10110e */
[C---:B------:R-:W-:Y:S02]  /*cb00*/  ISETP.LT.OR P5, PT, R42.reuse, 0x21, !P2 ;  /* 0x000000212a00780c */ /* 0x040fe400057a1670 */
        /* <DEDUP_REMOVED lines=111> */
[C---:B------:R-:W-:Y:S01]  /*d200*/  ISETP.LT.OR P5, PT, R42.reuse, 0x59, !P2 ;  /* 0x000000592a00780c */ /* 0x040fe200057a1670 */
[----:B------:R-:W-:Y:S01]  /*d210*/  FMUL R179, R179, UR20 ;  /* 0x00000014b3b37c20 */ /* 0x000fe20008400000 */
[----:B------:R-:W-:Y:S01]  /*d220*/  F2FP.SATFINITE.E5M2.F32.PACK_AB_MERGE_C R181, RZ, R181, RZ ;  /* 0x000000b5ffb5723e */ /* 0x000fe200048060ff */
[----:B------:R1:W-:Y:S04]  /*d230*/  @!P0 STG.E.U8 desc[UR14][R24.64+0x58], R33 ;  /* 0x0000582118008986 */ /* 0x0003e8000c10110e */
[----:B------:R-:W-:Y:S04]  /*d240*/  @!P1 STG.E.U8 desc[UR14][R24.64+0x59], R183 ;  /* 0x000059b718009986 */ /* 0x000fe8000c10110e */
[----:B------:R-:W-:Y:S01]  /*d250*/  @!P6 STG.E.U8 desc[UR14][R26.64+0x59], R181 ;  /* 0x000059b51a00e986 */ /* 0x000fe2000c10110e */
[----:B------:R-:W-:-:S02]  /*d260*/  ISETP.LT.OR P6, PT, R42, 0x62, !P3 ;  /* 0x000000622a00780c */ /* 0x000fc40005fc1670 */
[----:B0-----:R-:W-:Y:S01]  /*d270*/  F2FP.SATFINITE.E5M2.F32.PACK_AB_MERGE_C R35, RZ, R182, RZ ;  /* 0x000000b6ff23723e */ /* 0x001fe200048060ff */
[----:B------:R-:W-:Y:S01]  /*d280*/  FMUL R180, R180, UR20 ;  /* 0x00000014b4b47c20 */ /* 0x000fe20008400000 */
[----:B------:R-:W-:Y:S01]  /*d290*/  F2FP.SATFINITE.E5M2.F32.PACK_AB_MERGE_C R179, RZ, R179, RZ ;  /* 0x000000b3ffb3723e */ /* 0x000fe200048060ff */
[----:B------:R-:W-:Y:S01]  /*d2a0*/  FMUL R178, R178, UR20 ;  /* 0x00000014b2b27c20 */ /* 0x000fe20008400000 */
[----:B------:R-:W-:Y:S01]  /*d2b0*/  FMUL R177, R177, UR20 ;  /* 0x00000014b1b17c20 */ /* 0x000fe20008400000 */
[----:B------:R0:W-:Y:S01]  /*d2c0*/  @!P5 STG.E.U8 desc[UR14][R26.64+0x58], R35 ;  /* 0x000058231a00d986 */ /* 0x0001e2000c10110e */
[C---:B------:R-:W-:Y:S02]  /*d2d0*/  ISETP.LT.OR P5, PT, R42.reuse, 0x61, !P3 ;  /* 0x000000612a00780c */ /* 0x040fe40005fa1670 */
[----:B------:R-:W-:Y:S01]  /*d2e0*/  ISETP.LT.OR P0, PT, R42, 0x61, !P2 ;  /* 0x000000612a00780c */ /* 0x000fe20005701670 */
[----:B------:R-:W-:Y:S01]  /*d2f0*/  FMUL R176, R176, UR20 ;  /* 0x00000014b0b07c20 */ /* 0x000fe20008400000 */
[C---:B------:R-:W-:Y:S01]  /*d300*/  ISETP.LT.OR P1, PT, R42.reuse, 0x62, !P2 ;  /* 0x000000622a00780c */ /* 0x040fe20005721670 */
[----:B------:R-:W-:Y:S01]  /*d310*/  @!P6 STG.E.U8 desc[UR14][R24.64+0x61], R179 ;  /* 0x000061b31800e986 */ /* 0x000fe2000c10110e */
[----:B------:R-:W-:-:S02]  /*d320*/  ISETP.LT.OR P6, PT, R42, 0x69, !P3 ;  /* 0x000000692a00780c */ /* 0x000fc40005fc1670 */
[----:B-1----:R-:W-:Y:S01]  /*d330*/  F2FP.SATFINITE.E5M2.F32.PACK_AB_MERGE_C R33, RZ, R180, RZ ;  /* 0x000000b4ff21723e */ /* 0x002fe200048060ff */
[----:B------:R-:W-:Y:S01]  /*d340*/  FMUL R175, R175, UR20 ;  /* 0x00000014afaf7c20 */ /* 0x000fe20008400000 */
[----:B------:R-:W-:Y:S01]  /*d350*/  F2FP.SATFINITE.E5M2.F32.PACK_AB_MERGE_C R177, RZ, R177, RZ ;  /* 0x000000b1ffb1723e */ /* 0x000fe200048060ff */
[----:B------:R-:W-:Y:S01]  /*d360*/  FMUL R174, R174, UR20 ;  /* 0x00000014aeae7c20 */ /* 0x000fe20008400000 */
[----:B0-----:R-:W-:Y:S01]  /*d370*/  F2FP.SATFINITE.E5M2.F32.PACK_AB_MERGE_C R35, RZ, R178, RZ ;  /* 0x000000b2ff23723e */ /* 0x001fe200048060ff */
[----:B------:R0:W-:Y:S01]  /*d380*/  @!P5 STG.E.U8 desc[UR14][R24.64+0x60], R33 ;  /* 0x000060211800d986 */ /* 0x0001e2000c10110e */
[----:B------:R-:W-:-:S03]  /*d390*/  F2FP.SATFINITE.E5M2.F32.PACK_AB_MERGE_C R37, RZ, R176, RZ ;  /* 0x000000b0ff25723e */ /* 0x000fc600048060ff */
[----:B------:R1:W-:Y:S01]  /*d3a0*/  @!P0 STG.E.U8 desc[UR14][R26.64+0x60], R35 ;  /* 0x000060231a008986 */ /* 0x0003e2000c10110e */
[----:B------:R-:W-:-:S03]  /*d3b0*/  ISETP.LT.OR P0, PT, R42, 0x6a, !P3 ;  /* 0x0000006a2a00780c */ /* 0x000fc60005f01670 */
[----:B------:R-:W-:Y:S01]  /*d3c0*/  @!P1 STG.E.U8 desc[UR14][R26.64+0x61], R177 ;  /* 0x000061b11a009986 */ /* 0x000fe2000c10110e */
[C---:B------:R-:W-:Y:S02]  /*d3d0*/  ISETP.LT.OR P1, PT, R42.reuse, 0x69, !P2 ;  /* 0x000000692a00780c */ /* 0x040fe40005721670 */
[C---:B------:R-:W-:Y:S01]  /*d3e0*/  ISETP.LT.OR P5, PT, R42.reuse, 0x6a, !P2 ;  /* 0x0000006a2a00780c */ /* 0x040fe200057a1670 */
[----:B------:R-:W-:Y:S01]  /*d3f0*/  @!P6 STG.E.U8 desc[UR14][R24.64+0x68], R37 ;  /* 0x000068251800e986 */ /* 0x000fe2000c10110e */
[----:B------:R-:W-:Y:S01]  /*d400*/  ISETP.LT.OR P6, PT, R42, 0x71, !P3 ;  /* 0x000000712a00780c */ /* 0x000fe20005fc1670 */
[----:B------:R-:W-:Y:S01]  /*d410*/  FMUL R173, R173, UR20 ;  /* 0x00000014adad7c20 */ /* 0x000fe20008400000 */
[----:B------:R-:W-:Y:S01]  /*d420*/  F2FP.SATFINITE.E5M2.F32.PACK_AB_MERGE_C R175, RZ, R175, RZ ;  /* 0x000000afffaf723e */ /* 0x000fe200048060ff */
[----:B------:R-:W-:Y:S01]  /*d430*/  FMUL R172, R172, UR20 ;  /* 0x00000014acac7c20 */ /* 0x000fe20008400000 */
[----:B0-----:R-:W-:Y:S01]  /*d440*/  F2FP.SATFINITE.E5M2.F32.PACK_AB_MERGE_C R33, RZ, R174, RZ ;  /* 0x000000aeff21723e */ /* 0x001fe200048060ff */
[----:B------:R-:W-:Y:S01]  /*d450*/  FMUL R171, R171, UR20 ;  /* 0x00000014abab7c20 */ /* 0x000fe20008400000 */
[----:B------:R-:W-:Y:S01]  /*d460*/  F2FP.SATFINITE.E5M2.F32.PACK_AB_MERGE_C R173, RZ, R173, RZ ;  /* 0x000000adffad723e */ /* 0x000fe200048060ff */
[----:B------:R-:W-:Y:S01]  /*d470*/  @!P0 STG.E.U8 desc[UR14][R24.64+0x69], R175 ;  /* 0x000069af18008986 */ /* 0x000fe2000c10110e */
[----:B-1----:R-:W-:-:S02]  /*d480*/  F2FP.SATFINITE.E5M2.F32.PACK_AB_MERGE_C R35, RZ, R172, RZ ;  /* 0x000000acff23723e */ /* 0x002fc400048060ff */
[C---:B------:R-:W-:Y:S01]  /*d490*/  ISETP.LT.OR P0, PT, R42.reuse, 0x72, !P3 ;  /* 0x000000722a00780c */ /* 0x040fe20005f01670 */
[----:B------:R0:W-:Y:S01]  /*d4a0*/  @!P1 STG.E.U8 desc[UR14][R26.64+0x68], R33 ;  /* 0x000068211a009986 */ /* 0x0001e2000c10110e */
[----:B------:R-:W-:Y:S01]  /*d4b0*/  ISETP.LT.OR P1, PT, R42, 0x71, !P2 ;  /* 0x000000712a00780c */ /* 0x000fe20005721670 */
[----:B------:R-:W-:Y:S02]  /*d4c0*/  FMUL R170, R170, UR20 ;  /* 0x00000014aaaa7c20 */ /* 0x000fe40008400000 */
[----:B------:R-:W-:Y:S01]  /*d4d0*/  @!P5 STG.E.U8 desc[UR14][R26.64+0x69], R173 ;  /* 0x000069ad1a00d986 */ /* 0x000fe2000c10110e */
[C---:B------:R-:W-:Y:S01]  /*d4e0*/  ISETP.LT.OR P5, PT, R42.reuse, 0x72, !P2 ;  /* 0x000000722a00780c */ /* 0x040fe200057a1670 */
[----:B------:R-:W-:Y:S02]  /*d4f0*/  FMUL R169, R169, UR20 ;  /* 0x00000014a9a97c20 */ /* 0x000fe40008400000 */
[----:B------:R1:W-:Y:S01]  /*d500*/  @!P6 STG.E.U8 desc[UR14][R24.64+0x70], R35 ;  /* 0x000070231800e986 */ /* 0x0003e2000c10110e */
[----:B------:R-:W-:-:S02]  /*d510*/  ISETP.LT.OR P6, PT, R42, 0x79, !P3 ;  /* 0x000000792a00780c */ /* 0x000fc40005fc1670 */
        /* <DEDUP_REMOVED lines=8> */
[----:B------:R-:W-:Y:S02]  /*d5a0*/  F2FP.SATFINITE.E5M2.F32.PACK_AB_MERGE_C R167, RZ, R167, RZ ;  /* 0x000000a7ffa7723e */ /* 0x000fe400048060ff */
[----:B-1----:R-:W-:Y:S01]  /*d5b0*/  F2FP.SATFINITE.E5M2.F32.PACK_AB_MERGE_C R35, RZ, R168, RZ ;  /* 0x000000a8ff23723e */ /* 0x002fe200048060ff */
[----:B------:R-:W-:Y:S01]  /*d5c0*/  @!P1 STG.E.U8 desc[UR14][R26.64+0x70], R33 ;  /* 0x000070211a009986 */ /* 0x000fe2000c10110e */
[----:B------:R-:W-:-:S03]  /*d5d0*/  ISETP.GE.AND P1, PT, R41, 0x81, PT ;  /* 0x000000812900780c */ /* 0x000fc60003f26270 */
[----:B------:R-:W-:Y:S01]  /*d5e0*/  @!P5 STG.E.U8 desc[UR14][R26.64+0x71], R169 ;  /* 0x000071a91a00d986 */ /* 0x000fe2000c10110e */
[C---:B------:R-:W-:Y:S02]  /*d5f0*/  ISETP.LT.OR P5, PT, R42.reuse, 0x79, !P2 ;  /* 0x000000792a00780c */ /* 0x040fe400057a1670 */
[C---:B------:R-:W-:Y:S01]  /*d600*/  ISETP.LT.OR P2, PT, R42.reuse, 0x7a, !P2 ;  /* 0x0000007a2a00780c */ /* 0x040fe20005741670 */
[----:B------:R-:W-:Y:S01]  /*d610*/  @!P6 STG.E.U8 desc[UR14][R24.64+0x78], R35 ;  /* 0x000078231800e986 */ /* 0x000fe2000c10110e */
[C---:B------:R-:W-:Y:S01]  /*d620*/  ISETP.LT.OR P6, PT, R42.reuse, 0x1, !P1 ;  /* 0x000000012a00780c */ /* 0x040fe20004fc1670 */
[----:B------:R-:W-:Y:S02]  /*d630*/  FMUL R165, R165, UR20 ;  /* 0x00000014a5a57c20 */ /* 0x000fe40008400000 */
[----:B------:R0:W-:Y:S01]  /*d640*/  @!P3 STG.E.U8 desc[UR14][R24.64+0x79], R167 ;  /* 0x000079a71800b986 */ /* 0x0001e2000c10110e */
[----:B------:R-:W-:Y:S01]  /*d650*/  ISETP.LT.OR P3, PT, R42, 0x2, !P1 ;  /* 0x000000022a00780c */ /* 0x000fe20004f61670 */
[----:B------:R-:W-:Y:S01]  /*d660*/  FMUL R164, R164, UR20 ;  /* 0x00000014a4a47c20 */ /* 0x000fe20008400000 */
[----:B------:R-:W-:Y:S01]  /*d670*/  FMUL R163, R163, UR20 ;  /* 0x00000014a3a37c20 */ /* 0x000fe20008400000 */
[----:B------:R-:W-:Y:S01]  /*d680*/  F2FP.SATFINITE.E5M2.F32.PACK_AB_MERGE_C R37, RZ, R166, RZ ;  /* 0x000000a6ff25723e */ /* 0x000fe200048060ff */
[----:B------:R-:W-:Y:S01]  /*d690*/  FMUL R162, R162, UR20 ;  /* 0x00000014a2a27c20 */ /* 0x000fe20008400000 */
[----:B------:R-:W-:Y:S01]  /*d6a0*/  F2FP.SATFINITE.E5M2.F32.PACK_AB_MERGE_C R165, RZ, R165, RZ ;  /* 0x000000a5ffa5723e */ /* 0x000fe200048060ff */
[----:B------:R-:W-:Y:S01]  /*d6b0*/  FMUL R161, R161, UR20 ;  /* 0x00000014a1a17c20 */ /* 0x000fe20008400000 */
[----:B------:R-:W-:Y:S01]  /*d6c0*/  F2FP.SATFINITE.E5M2.F32.PACK_AB_MERGE_C R163, RZ, R163, RZ ;  /* 0x000000a3ffa3723e */ /* 0x000fe200048060ff */
[----:B------:R-:W-:Y:S01]  /*d6d0*/  FMUL R160, R160, UR20 ;  /* 0x00000014a0a07c20 */ /* 0x000fe20008400000 */
[----:B------:R-:W-:Y:S01]  /*d6e0*/  ISETP.GE.AND P0, PT, R41, 0x89, PT ;  /* 0x000000892900780c */ /* 0x000fe20003f06270 */
[----:B------:R-:W-:Y:S01]  /*d6f0*/  FMUL R159, R159, UR20 ;  /* 0x000000149f9f7c20 */ /* 0x000fe20008400000 */
[----:B0-----:R-:W-:Y:S01]  /*d700*/  F2FP.SATFINITE.E5M2.F32.PACK_AB_MERGE_C R25, RZ, R164, RZ ;  /* 0x000000a4ff19723e */ /* 0x001fe200048060ff */
[----:B------:R-:W-:Y:S01]  /*d710*/  @!P5 STG.E.U8 desc[UR14][R26.64+0x78], R37 ;  /* 0x000078251a00d986 */ /* 0x000fe2000c10110e */
[----:B------:R-:W-:-:S03]  /*d720*/  ISETP.LT.OR P5, PT, R42, 0x1, !P0 ;  /* 0x000000012a00780c */ /* 0x000fc600047a1670 */
[----:B------:R-:W-:Y:S04]  /*d730*/  @!P2 STG.E.U8 desc[UR14][R26.64+0x79], R165 ;  /* 0x000079a51a00a986 */ /* 0x000fe8000c10110e */
[----:B------:R0:W-:Y:S01]  /*d740*/  @!P6 STG.E.U8 desc[UR14][R28.64], R25 ;  /* 0x000000191c00e986 */ /* 0x0001e2000c10110e */
[----:B------:R-:W-:-:S03]  /*d750*/  ISETP.LT.OR P6, PT, R42, 0x2, !P0 ;  /* 0x000000022a00780c */ /* 0x000fc600047c1670 */
[----:B------:R-:W-:Y:S01]  /*d760*/  @!P3 STG.E.U8 desc[UR14][R28.64+0x1], R163 ;  /* 0x000001a31c00b986 */ /* 0x000fe2000c10110e */
[C---:B------:R-:W-:Y:S02]  /*d770*/  ISETP.LT.OR P3, PT, R42.reuse, 0x9, !P1 ;  /* 0x000000092a00780c */ /* 0x040fe40004f61670 */
[----:B------:R-:W-:Y:S01]  /*d780*/  ISETP.LT.OR P2, PT, R42, 0xa, !P1 ;  /* 0x0000000a2a00780c */ /* 0x000fe20004f41670 */
[----:B------:R-:W-:Y:S01]  /*d790*/  FMUL R158, R158, UR20 ;  /* 0x000000149e9e7c20 */ /* 0x000fe20008400000 */
[----:B------:R-:W-:Y:S01]  /*d7a0*/  F2FP.SATFINITE.E5M2.F32.PACK_AB_MERGE_C R33, RZ, R162, RZ ;  /* 0x000000a2ff21723e */ /* 0x000fe200048060ff */
[----:B------:R-:W-:Y:S01]  /*d7b0*/  FMUL R157, R157, UR20 ;  /* 0x000000149d9d7c20 */ /* 0x000fe20008400000 */
[----:B------:R-:W-:Y:S01]  /*d7c0*/  F2FP.SATFINITE.E5M2.F32.PACK_AB_MERGE_C R161, RZ, R161, RZ ;  /* 0x000000a1ffa1723e */ /* 0x000fe200048060ff */
[----:B------:R-:W-:Y:S01]  /*d7d0*/  FMUL R156, R156, UR20 ;  /* 0x000000149c9c7c20 */ /* 0x000fe20008400000 */
[----:B0-----:R-:W-:Y:S01]  /*d7e0*/  F2FP.SATFINITE.E5M2.F32.PACK_AB_MERGE_C R25, RZ, R160, RZ ;  /* 0x000000a0ff19723e */ /* 0x001fe200048060ff */
[----:B------:R-:W-:Y:S01]  /*d7f0*/  @!P5 STG.E.U8 desc[UR14][R30.64], R33 ;  /* 0x000000211e00d986 */ /* 0x000fe2000c10110e */
[----:B------:R-:W-:-:S02]  /*d800*/  F2FP.SATFINITE.E5M2.F32.PACK_AB_MERGE_C R159, RZ, R159, RZ ;  /* 0x0000009fff9f723e */ /* 0x000fc400048060ff */
[C---:B------:R-:W-:Y:S01]  /*d810*/  ISETP.LT.OR P5, PT, R42.reuse, 0x9, !P0 ;  /* 0x000000092a00780c */ /* 0x040fe200047a1670 */
[----:B------:R-:W-:Y:S01]  /*d820*/  @!P6 STG.E.U8 desc[UR14][R30.64+0x1], R161 ;  /* 0x000001a11e00e986 */ /* 0x000fe2000c10110e */
[----:B------:R-:W-:-:S03]  /*d830*/  ISETP.LT.OR P6, PT, R42, 0xa, !P0 ;  /* 0x0000000a2a00780c */ /* 0x000fc600047c1670 */
[----:B------:R0:W-:Y:S01]  /*d840*/  @!P3 STG.E.U8 desc[UR14][R28.64+0x8], R25 ;  /* 0x000008191c00b986 */ /* 0x0001e2000c10110e */
[----:B------:R-:W-:-:S03]  /*d850*/  ISETP.LT.OR P3, PT, R42, 0x11, !P1 ;  /* 0x000000112a00780c */ /* 0x000fc60004f61670 */
[----:B------:R-:W-:Y:S01]  /*d860*/  @!P2 STG.E.U8 desc[UR14][R28.64+0x9], R159 ;  /* 0x0000099f1c00a986 */ /* 0x000fe2000c10110e */
[----:B------:R-:W-:Y:S01]  /*d870*/  ISETP.LT.OR P2, PT, R42, 0x12, !P1 ;  /* 0x000000122a00780c */ /* 0x000fe20004f41670 */
[----:B------:R-:W-:Y:S01]  /*d880*/  FMUL R155, R155, UR20 ;  /* 0x000000149b9b7c20 */ /* 0x000fe20008400000 */
[----:B------:R-:W-:Y:S01]  /*d890*/  F2FP.SATFINITE.E5M2.F32.PACK_AB_MERGE_C R27, RZ, R158, RZ ;  /* 0x0000009eff1b723e */ /* 0x000fe200048060ff */
[----:B------:R-:W-:Y:S01]  /*d8a0*/  FMUL R154, R154, UR20 ;  /* 0x000000149a9a7c20 */ /* 0x000fe20008400000 */
[----:B------:R-:W-:Y:S01]  /*d8b0*/  F2FP.SATFINITE.E5M2.F32.PACK_AB_MERGE_C R157, RZ, R157, RZ ;  /* 0x0000009dff9d723e */ /* 0x000fe200048060ff */
[----:B------:R-:W-:Y:S01]  /*d8c0*/  FMUL R153, R153, UR20 ;  /* 0x0000001499997c20 */ /* 0x000fe20008400000 */
        /* <DEDUP_REMOVED lines=25> */
[----:B------:R1:W-:Y:S01]  /*da60*/  @!P2 STG.E.U8 desc[UR14][R28.64+0x19], R23 ;  /* 0x000019171c00a986 */ /* 0x0003e2000c10110e */
        /* <DEDUP_REMOVED lines=11> */
[----:B------:R0:W-:Y:S01]  /*db20*/  @!P6 STG.E.U8 desc[UR14][R30.64+0x19], R21 ;  /* 0x000019151e00e986 */ /* 0x0001e2000c10110e */
[----:B------:R-:W-:-:S03]  /*db30*/  ISETP.LT.OR P6, PT, R42, 0x22, !P0 ;  /* 0x000000222a00780c */ /* 0x000fc600047c1670 */
[----:B------:R-:W-:Y:S01]  /*db40*/  @!P3 STG.E.U8 desc[UR14][R28.64+0x20], R25 ;  /* 0x000020191c00b986 */ /* 0x000fe2000c10110e */
[----:B------:R-:W-:-:S03]  /*db50*/  ISETP.LT.OR P3, PT, R42, 0x29, !P1 ;  /* 0x000000292a00780c */ /* 0x000fc60004f61670 */
[----:B------:R2:W-:Y:S01]  /*db60*/  @!P2 STG.E.U8 desc[UR14][R28.64+0x21], R19 ;  /* 0x000021131c00a986 */ /* 0x0005e2000c10110e */
[----:B------:R-:W-:Y:S01]  /*db70*/  ISETP.LT.OR P2, PT, R42, 0x2a, !P1 ;  /* 0x0000002a2a00780c */ /* 0x000fe20004f41670 */
[----:B------:R-:W-:Y:S01]  /*db80*/  FMUL R15, R15, UR20 ;  /* 0x000000140f0f7c20 */ /* 0x000fe20008400000 */
[----:B-1----:R-:W-:Y:S01]  /*db90*/  F2FP.SATFINITE.E5M2.F32.PACK_AB_MERGE_C R23, RZ, R18, RZ ;  /* 0x00000012ff17723e */ /* 0x002fe200048060ff */
[----:B------:R-:W-:Y:S01]  /*dba0*/  FMUL R14, R14, UR20 ;  /* 0x000000140e0e7c20 */ /* 0x000fe20008400000 */
[----:B------:R-:W-:Y:S01]  /*dbb0*/  F2FP.SATFINITE.E5M2.F32.PACK_AB_MERGE_C R17, RZ, R17, RZ ;  /* 0x00000011ff11723e */ /* 0x000fe200048060ff */
[----:B------:R-:W-:Y:S01]  /*dbc0*/  FMUL R13, R13, UR20 ;  /* 0x000000140d0d7c20 */ /* 0x000fe20008400000 */
[----:B0-----:R-:W-:Y:S01]  /*dbd0*/  F2FP.SATFINITE.E5M2.F32.PACK_AB_MERGE_C R21, RZ, R16, RZ ;  /* 0x00000010ff15723e */ /* 0x001fe200048060ff */
[----:B------:R-:W-:Y:S01]  /*dbe0*/  @!P5 STG.E.U8 desc[UR14][R30.64+0x20], R23 ;  /* 0x000020171e00d986 */ /* 0x000fe2000c10110e */
[----:B------:R-:W-:Y:S02]  /*dbf0*/  F2FP.SATFINITE.E5M2.F32.PACK_AB_MERGE_C R15, RZ, R15, RZ ;  /* 0x0000000fff0f723e */ /* 0x000fe400048060ff */
[C---:B------:R-:W-:Y:S01]  /*dc00*/  ISETP.LT.OR P5, PT, R42.reuse, 0x29, !P0 ;  /* 0x000000292a00780c */ /* 0x040fe200047a1670 */
[----:B------:R-:W-:Y:S01]  /*dc10*/  @!P6 STG.E.U8 desc[UR14][R30.64+0x21], R17 ;  /* 0x000021111e00e986 */ /* 0x000fe2000c10110e */
[----:B------:R-:W-:-:S03]  /*dc20*/  ISETP.LT.OR P6, PT, R42, 0x2a, !P0 ;  /* 0x0000002a2a00780c */ /* 0x000fc600047c1670 */
[----:B------:R-:W-:Y:S01]  /*dc30*/  @!P3 STG.E.U8 desc[UR14][R28.64+0x28], R21 ;  /* 0x000028151c00b986 */ /* 0x000fe2000c10110e */
[----:B------:R-:W-:Y:S01]  /*dc40*/  ISETP.LT.OR P3, PT, R42, 0x31, !P1 ;  /* 0x000000312a00780c */ /* 0x000fe20004f61670 */
[----:B------:R-:W-:Y:S02]  /*dc50*/  FMUL R12, R12, UR20 ;  /* 0x000000140c0c7c20 */ /* 0x000fe40008400000 */
[----:B------:R0:W-:Y:S01]  /*dc60*/  @!P2 STG.E.U8 desc[UR14][R28.64+0x29], R15 ;  /* 0x0000290f1c00a986 */ /* 0x0001e2000c10110e */
[----:B------:R-:W-:Y:S01]  /*dc70*/  ISETP.LT.OR P2, PT, R42, 0x32, !P1 ;  /* 0x000000322a00780c */ /* 0x000fe20004f41670 */
[----:B------:R-:W-:Y:S01]  /*dc80*/  FMUL R11, R11, UR20 ;  /* 0x000000140b0b7c20 */ /* 0x000fe20008400000 */
[----:B--2---:R-:W-:Y:S01]  /*dc90*/  F2FP.SATFINITE.E5M2.F32.PACK_AB_MERGE_C R19, RZ, R14, RZ ;  /* 0x0000000eff13723e */ /* 0x004fe200048060ff */
[----:B------:R-:W2:Y:S01]  /*dca0*/  LDL.LU R222, [R1+0x18] ;  /* 0x0000180001de7983 */ /* 0x000ea20000300800 */
[----:B------:R-:W-:Y:S02]  /*dcb0*/  F2FP.SATFINITE.E5M2.F32.PACK_AB_MERGE_C R13, RZ, R13, RZ ;  /* 0x0000000dff0d723e */ /* 0x000fe400048060ff */
[----:B------:R-:W-:Y:S01]  /*dcc0*/  F2FP.SATFINITE.E5M2.F32.PACK_AB_MERGE_C R11, RZ, R11, RZ ;  /* 0x0000000bff0b723e */ /* 0x000fe200048060ff */
[----:B------:R-:W-:Y:S01]  /*dcd0*/  @!P5 STG.E.U8 desc[UR14][R30.64+0x28], R19 ;  /* 0x000028131e00d986 */ /* 0x000fe2000c10110e */
[----:B0-----:R-:W-:-:S03]  /*dce0*/  F2FP.SATFINITE.E5M2.F32.PACK_AB_MERGE_C R15, RZ, R12, RZ ;  /* 0x0000000cff0f723e */ /* 0x001fc600048060ff */
[----:B------:R0:W-:Y:S01]  /*dcf0*/  @!P6 STG.E.U8 desc[UR14][R30.64+0x29], R13 ;  /* 0x0000290d1e00e986 */ /* 0x0001e2000c10110e */
[C---:B------:R-:W-:Y:S02]  /*dd00*/  ISETP.LT.OR P5, PT, R42.reuse, 0x31, !P0 ;  /* 0x000000312a00780c */ /* 0x040fe400047a1670 */
[C---:B------:R-:W-:Y:S01]  /*dd10*/  ISETP.LT.OR P6, PT, R42.reuse, 0x32, !P0 ;  /* 0x000000322a00780c */ /* 0x040fe200047c1670 */
[----:B------:R-:W-:Y:S01]  /*dd20*/  @!P3 STG.E.U8 desc[UR14][R28.64+0x30], R15 ;  /* 0x0000300f1c00b986 */ /* 0x000fe2000c10110e */
[----:B------:R-:W-:Y:S01]  /*dd30*/  ISETP.LT.OR P3, PT, R42, 0x39, !P1 ;  /* 0x000000392a00780c */ /* 0x000fe20004f61670 */
[----:B------:R-:W-:Y:S01]  /*dd40*/  FMUL R10, R10, UR20 ;  /* 0x000000140a0a7c20 */ /* 0x000fe20008400000 */
[----:B------:R-:W-:Y:S01]  /*dd50*/  FMUL R9, R9, UR20 ;  /* 0x0000001409097c20 */ /* 0x000fe20008400000 */
[----:B------:R-:W2:Y:S01]  /*dd60*/  LDL.LU R223, [R1+0x14] ;  /* 0x0000140001df7983 */ /* 0x000ea20000300800 */
[----:B------:R-:W-:-:S03]  /*dd70*/  FMUL R8, R8, UR20 ;  /* 0x0000001408087c20 */ /* 0x000fc60008400000 */
[----:B------:R-:W2:Y:S01]  /*dd80*/  LDL.LU R221, [R1+0x10] ;  /* 0x0000100001dd7983 */ /* 0x000ea20000300800 */
[----:B------:R-:W-:-:S03]  /*dd90*/  F2FP.SATFINITE.E5M2.F32.PACK_AB_MERGE_C R17, RZ, R10, RZ ;  /* 0x0000000aff11723e */ /* 0x000fc600048060ff */
[----:B------:R-:W2:Y:S01]  /*dda0*/  LDL.LU R220, [R1+0xc] ;  /* 0x00000c0001dc7983 */ /* 0x000ea20000300800 */
[----:B------:R-:W-:Y:S01]  /*ddb0*/  F2FP.SATFINITE.E5M2.F32.PACK_AB_MERGE_C R9, RZ, R9, RZ ;  /* 0x00000009ff09723e */ /* 0x000fe200048060ff */
[----:B------:R-:W-:Y:S01]  /*ddc0*/  FMUL R7, R7, UR20 ;  /* 0x0000001407077c20 */ /* 0x000fe20008400000 */
[----:B0-----:R-:W-:Y:S01]  /*ddd0*/  F2FP.SATFINITE.E5M2.F32.PACK_AB_MERGE_C R13, RZ, R8, RZ ;  /* 0x00000008ff0d723e */ /* 0x001fe200048060ff */
[----:B------:R0:W-:Y:S01]  /*dde0*/  @!P2 STG.E.U8 desc[UR14][R28.64+0x31], R11 ;  /* 0x0000310b1c00a986 */ /* 0x0001e2000c10110e */
[----:B------:R-:W-:Y:S01]  /*ddf0*/  ISETP.LT.OR P2, PT, R42, 0x3a, !P1 ;  /* 0x0000003a2a00780c */ /* 0x000fe20004f41670 */
[----:B-----5:R-:W-:Y:S01]  /*de00*/  FMUL R2, R2, UR20 ;  /* 0x0000001402027c20 */ /* 0x020fe20008400000 */
[----:B------:R-:W-:Y:S01]  /*de10*/  F2FP.SATFINITE.E5M2.F32.PACK_AB_MERGE_C R7, RZ, R7, RZ ;  /* 0x00000007ff07723e */ /* 0x000fe200048060ff */
[----:B------:R-:W-:Y:S01]  /*de20*/  @!P5 STG.E.U8 desc[UR14][R30.64+0x30], R17 ;  /* 0x000030111e00d986 */ /* 0x000fe2000c10110e */
[----:B------:R-:W-:Y:S01]  /*de30*/  FMUL R3, R3, UR20 ;  /* 0x0000001403037c20 */ /* 0x000fe20008400000 */
[----:B------:R-:W-:Y:S01]  /*de40*/  FMUL R4, R4, UR20 ;  /* 0x0000001404047c20 */ /* 0x000fe20008400000 */
[C---:B------:R-:W-:Y:S01]  /*de50*/  ISETP.LT.OR P5, PT, R42.reuse, 0x39, !P0 ;  /* 0x000000392a00780c */ /* 0x040fe200047a1670 */
[----:B------:R1:W-:Y:S01]  /*de60*/  @!P6 STG.E.U8 desc[UR14][R30.64+0x31], R9 ;  /* 0x000031091e00e986 */ /* 0x0003e2000c10110e */
[----:B------:R-:W-:Y:S01]  /*de70*/  ISETP.LT.OR P6, PT, R42, 0x3a, !P0 ;  /* 0x0000003a2a00780c */ /* 0x000fe200047c1670 */
[----:B------:R-:W-:Y:S01]  /*de80*/  FMUL R6, R6, UR20 ;  /* 0x0000001406067c20 */ /* 0x000fe20008400000 */
[----:B------:R-:W-:Y:S01]  /*de90*/  FMUL R5, R5, UR20 ;  /* 0x0000001405057c20 */ /* 0x000fe20008400000 */
[----:B------:R3:W-:Y:S01]  /*dea0*/  @!P3 STG.E.U8 desc[UR14][R28.64+0x38], R13 ;  /* 0x0000380d1c00b986 */ /* 0x0007e2000c10110e */
[----:B------:R-:W-:Y:S01]  /*deb0*/  ISETP.LT.OR P3, PT, R42, 0x41, !P1 ;  /* 0x000000412a00780c */ /* 0x000fe20004f61670 */
[----:B------:R-:W-:Y:S01]  /*dec0*/  FMUL R0, R0, UR20 ;  /* 0x0000001400007c20 */ /* 0x000fe20008400000 */
[----:B0-----:R-:W-:Y:S01]  /*ded0*/  F2FP.SATFINITE.E5M2.F32.PACK_AB_MERGE_C R11, RZ, R6, RZ ;  /* 0x00000006ff0b723e */ /* 0x001fe200048060ff */
[----:B------:R-:W2:Y:S01]  /*dee0*/  LDL.LU R224, [R1+0x1c] ;  /* 0x00001c0001e07983 */ /* 0x000ea20000300800 */
[----:B------:R-:W-:-:S03]  /*def0*/  F2FP.SATFINITE.E5M2.F32.PACK_AB_MERGE_C R5, RZ, R5, RZ ;  /* 0x00000005ff05723e */ /* 0x000fc600048060ff */
[----:B------:R0:W-:Y:S01]  /*df00*/  @!P2 STG.E.U8 desc[UR14][R28.64+0x39], R7 ;  /* 0x000039071c00a986 */ /* 0x0001e2000c10110e */
[----:B-1----:R-:W-:Y:S01]  /*df10*/  F2FP.SATFINITE.E5M2.F32.PACK_AB_MERGE_C R9, RZ, R4, RZ ;  /* 0x00000004ff09723e */ /* 0x002fe200048060ff */
[----:B------:R-:W-:Y:S01]  /*df20*/  FMUL R4, R226, UR20 ;  /* 0x00000014e2047c20 */ /* 0x000fe20008400000 */
[C---:B------:R-:W-:Y:S01]  /*df30*/  ISETP.LT.OR P2, PT, R42.reuse, 0x42, !P1 ;  /* 0x000000422a00780c */ /* 0x040fe20004f41670 */
[----:B------:R-:W-:Y:S01]  /*df40*/  @!P5 STG.E.U8 desc[UR14][R30.64+0x38], R11 ;  /* 0x0000380b1e00d986 */ /* 0x000fe2000c10110e */
[----:B---3--:R-:W-:Y:S01]  /*df50*/  F2FP.SATFINITE.E5M2.F32.PACK_AB_MERGE_C R13, RZ, R2, RZ ;  /* 0x00000002ff0d723e */ /* 0x008fe200048060ff */
[----:B----4-:R-:W-:Y:S01]  /*df60*/  FMUL R2, R225, UR20 ;  /* 0x00000014e1027c20 */ /* 0x010fe20008400000 */
[----:B------:R-:W-:Y:S01]  /*df70*/  ISETP.LT.OR P5, PT, R42, 0x41, !P0 ;  /* 0x000000412a00780c */ /* 0x000fe200047a1670 */
[----:B------:R-:W3:Y:S01]  /*df80*/  LDL.LU R225, [R1+0x20] ;  /* 0x0000200001e17983 */ /* 0x000ee20000300800 */
[----:B0-----:R-:W-:Y:S01]  /*df90*/  F2FP.SATFINITE.E5M2.F32.PACK_AB_MERGE_C R7, RZ, R3, RZ ;  /* 0x00000003ff07723e */ /* 0x001fe200048060ff */
[----:B------:R-:W-:-:S02]  /*dfa0*/  FMUL R3, R227, UR20 ;  /* 0x00000014e3037c20 */ /* 0x000fc40008400000 */
[----:B------:R0:W-:Y:S01]  /*dfb0*/  @!P6 STG.E.U8 desc[UR14][R30.64+0x39], R5 ;  /* 0x000039051e00e986 */ /* 0x0001e2000c10110e */
[----:B------:R-:W-:-:S03]  /*dfc0*/  ISETP.LT.OR P6, PT, R42, 0x42, !P0 ;  /* 0x000000422a00780c */ /* 0x000fc600047c1670 */
[----:B------:R-:W4:Y:S04]  /*dfd0*/  LDL.LU R227, [R1+0x24] ;  /* 0x0000240001e37983 */ /* 0x000f280000300800 */
[----:B------:R-:W4:Y:S04]  /*dfe0*/  LDL.LU R226, [R1+0x28] ;  /* 0x0000280001e27983 */ /* 0x000f280000300800 */
[----:B------:R-:W-:Y:S01]  /*dff0*/  @!P3 STG.E.U8 desc[UR14][R28.64+0x40], R9 ;  /* 0x000040091c00b986 */ /* 0x000fe2000c10110e */
[C---:B------:R-:W-:Y:S02]  /*e000*/  ISETP.LT.OR P3, PT, R42.reuse, 0x49, !P1 ;  /* 0x000000492a00780c */ /* 0x040fe40004f61670 */
[----:B0-----:R-:W-:Y:S01]  /*e010*/  F2FP.SATFINITE.E5M2.F32.PACK_AB_MERGE_C R5, RZ, R0, RZ ;  /* 0x00000000ff05723e */ /* 0x001fe200048060ff */
[----:B------:R0:W-:Y:S01]  /*e020*/  @!P2 STG.E.U8 desc[UR14][R28.64+0x41], R7 ;  /* 0x000041071c00a986 */ /* 0x0001e2000c10110e */
[----:B------:R-:W-:-:S03]  /*e030*/  ISETP.LT.OR P2, PT, R42, 0x4a, !P1 ;  /* 0x0000004a2a00780c */ /* 0x000fc60004f41670 */
[----:B------:R-:W-:Y:S01]  /*e040*/  @!P5 STG.E.U8 desc[UR14][R30.64+0x40], R13 ;  /* 0x0000400d1e00d986 */ /* 0x000fe2000c10110e */
[----:B------:R-:W-:-:S03]  /*e050*/  ISETP.LT.OR P5, PT, R42, 0x49, !P0 ;  /* 0x000000492a00780c */ /* 0x000fc600047a1670 */
[----:B------:R1:W-:Y:S01]  /*e060*/  @!P6 STG.E.U8 desc[UR14][R30.64+0x41], R5 ;  /* 0x000041051e00e986 */ /* 0x0003e2000c10110e */
[----:B0-----:R-:W-:Y:S02]  /*e070*/  F2FP.SATFINITE.E5M2.F32.PACK_AB_MERGE_C R7, RZ, R2, RZ ;  /* 0x00000002ff07723e */ /* 0x001fe400048060ff */
[----:B------:R-:W-:-:S03]  /*e080*/  ISETP.LT.OR P6, PT, R42, 0x4a, !P0 ;  /* 0x0000004a2a00780c */ /* 0x000fc600047c1670 */
[----:B------:R0:W-:Y:S01]  /*e090*/  @!P3 STG.E.U8 desc[UR14][R28.64+0x48], R7 ;  /* 0x000048071c00b986 */ /* 0x0001e2000c10110e */
[----:B------:R-:W-:Y:S02]  /*e0a0*/  ISETP.LT.OR P3, PT, R42, 0x51, !P1 ;  /* 0x000000512a00780c */ /* 0x000fe40004f61670 */
[----:B------:R-:W-:Y:S02]  /*e0b0*/  F2FP.SATFINITE.E5M2.F32.PACK_AB_MERGE_C R9, RZ, R3, RZ ;  /* 0x00000003ff09723e */ /* 0x000fe400048060ff */
[----:B------:R-:W-:-:S03]  /*e0c0*/  F2FP.SATFINITE.E5M2.F32.PACK_AB_MERGE_C R11, RZ, R4, RZ ;  /* 0x00000004ff0b723e */ /* 0x000fc600048060ff */
[----:B------:R0:W-:Y:S04]  /*e0d0*/  @!P2 STG.E.U8 desc[UR14][R28.64+0x49], R9 ;  /* 0x000049091c00a986 */ /* 0x0001e8000c10110e */
[----:B------:R-:W-:Y:S01]  /*e0e0*/  @!P5 STG.E.U8 desc[UR14][R30.64+0x48], R11 ;  /* 0x0000480b1e00d986 */ /* 0x000fe2000c10110e */
[----:B--2---:R-:W-:Y:S01]  /*e0f0*/  FMUL R2, R221, UR20 ;  /* 0x00000014dd027c20 */ /* 0x004fe20008400000 */
[----:B------:R-:W-:Y:S02]  /*e100*/  FMUL R0, R220, UR20 ;  /* 0x00000014dc007c20 */ /* 0x000fe40008400000 */
[----:B------:R-:W2:Y:S04]  /*e110*/  LDL.LU R220, [R1+0x2c] ;  /* 0x00002c0001dc7983 */ /* 0x000ea80000300800 */
[----:B------:R-:W2:Y:S01]  /*e120*/  LDL.LU R221, [R1+0x30] ;  /* 0x0000300001dd7983 */ /* 0x000ea20000300800 */
[----:B-1----:R-:W-:Y:S01]  /*e130*/  F2FP.SATFINITE.E5M2.F32.PACK_AB_MERGE_C R5, RZ, R0, RZ ;  /* 0x00000000ff05723e */ /* 0x002fe200048060ff */
[----:B------:R-:W-:Y:S01]  /*e140*/  FMUL R0, R222, UR20 ;  /* 0x00000014de007c20 */ /* 0x000fe20008400000 */
[----:B------:R-:W-:Y:S01]  /*e150*/  FMUL R3, R223, UR20 ;  /* 0x00000014df037c20 */ /* 0x000fe20008400000 */
[----:B0-----:R-:W-:Y:S01]  /*e160*/  F2FP.SATFINITE.E5M2.F32.PACK_AB_MERGE_C R7, RZ, R2, RZ ;  /* 0x00000002ff07723e */ /* 0x001fe200048060ff */
[----:B------:R-:W2:Y:S02]  /*e170*/  LDL.LU R223, [R1+0x34] ;  /* 0x0000340001df7983 */ /* 0x000ea40000300800 */
[----:B------:R-:W-:-:S02]  /*e180*/  F2FP.SATFINITE.E5M2.F32.PACK_AB_MERGE_C R13, RZ, R0, RZ ;  /* 0x00000000ff0d723e */ /* 0x000fc400048060ff */
[----:B------:R-:W2:Y:S01]  /*e190*/  LDL.LU R222, [R1+0x38] ;  /* 0x0000380001de7983 */ /* 0x000ea20000300800 */
[----:B------:R-:W-:Y:S01]  /*e1a0*/  F2FP.SATFINITE.E5M2.F32.PACK_AB_MERGE_C R9, RZ, R3, RZ ;  /* 0x00000003ff09723e */ /* 0x000fe200048060ff */
[----:B------:R-:W-:Y:S02]  /*e1b0*/  FMUL R2, R224, UR20 ;  /* 0x00000014e0027c20 */ /* 0x000fe40008400000 */
[----:B------:R-:W2:Y:S04]  /*e1c0*/  LDL.LU R224, [R1+0x3c] ;  /* 0x00003c0001e07983 */ /* 0x000ea80000300800 */
[----:B------:R-:W-:Y:S01]  /*e1d0*/  @!P6 STG.E.U8 desc[UR14][R30.64+0x49], R5 ;  /* 0x000049051e00e986 */ /* 0x000fe2000c10110e */
[----:B---3--:R-:W-:-:S03]  /*e1e0*/  FMUL R0, R225, UR20 ;  /* 0x00000014e1007c20 */ /* 0x008fc60008400000 */
[----:B------:R0:W-:Y:S04]  /*e1f0*/  @!P3 STG.E.U8 desc[UR14][R28.64+0x50], R7 ;  /* 0x000050071c00b986 */ /* 0x0001e8000c10110e */
[----:B------:R-:W3:Y:S01]  /*e200*/  LDL.LU R225, [R1+0x40] ;  /* 0x0000400001e17983 */ /* 0x000ee20000300800 */
[----:B----4-:R-:W-:-:S03]  /*e210*/  FMUL R3, R227, UR20 ;  /* 0x00000014e3037c20 */ /* 0x010fc60008400000 */
[----:B------:R-:W4:Y:S01]  /*e220*/  LDL.LU R227, [R1+0x44] ;  /* 0x0000440001e37983 */ /* 0x000f220000300800 */
[----:B0-----:R-:W-:Y:S01]  /*e230*/  F2FP.SATFINITE.E5M2.F32.PACK_AB_MERGE_C R7, RZ, R0, RZ ;  /* 0x00000000ff07723e */ /* 0x001fe200048060ff */
[----:B------:R-:W-:Y:S02]  /*e240*/  FMUL R0, R226, UR20 ;  /* 0x00000014e2007c20 */ /* 0x000fe40008400000 */
[----:B------:R-:W4:Y:S01]  /*e250*/  LDL.LU R226, [R1+0x48] ;  /* 0x0000480001e27983 */ /* 0x000f220000300800 */
[C---:B------:R-:W-:Y:S02]  /*e260*/  ISETP.LT.OR P2, PT, R42.reuse, 0x52, !P1 ;  /* 0x000000522a00780c */ /* 0x040fe40004f41670 */
[C---:B------:R-:W-:Y:S01]  /*e270*/  ISETP.LT.OR P6, PT, R42.reuse, 0x52, !P0 ;  /* 0x000000522a00780c */ /* 0x040fe200047c1670 */
[----:B------:R-:W4:Y:S01]  /*e280*/  LDL.LU R218, [R1+0x4c] ;  /* 0x00004c0001da7983 */ /* 0x000f220000300800 */
[----:B------:R-:W-:Y:S02]  /*e290*/  F2FP.SATFINITE.E5M2.F32.PACK_AB_MERGE_C R5, RZ, R2, RZ ;  /* 0x00000002ff05723e */ /* 0x000fe400048060ff */
[----:B------:R-:W-:-:S02]  /*e2a0*/  ISETP.LT.OR P5, PT, R42, 0x51, !P0 ;  /* 0x000000512a00780c */ /* 0x000fc400047a1670 */
[----:B------:R-:W-:Y:S02]  /*e2b0*/  F2FP.SATFINITE.E5M2.F32.PACK_AB_MERGE_C R11, RZ, R0, RZ ;  /* 0x00000000ff0b723e */ /* 0x000fe400048060ff */
[----:B------:R-:W-:-:S03]  /*e2c0*/  ISETP.LT.OR P3, PT, R42, 0x59, !P1 ;  /* 0x000000592a00780c */ /* 0x000fc60004f61670 */
[----:B------:R0:W-:Y:S01]  /*e2d0*/  @!P2 STG.E.U8 desc[UR14][R28.64+0x51], R9 ;  /* 0x000051091c00a986 */ /* 0x0001e2000c10110e */
[----:B------:R-:W-:-:S03]  /*e2e0*/  ISETP.LT.OR P2, PT, R42, 0x5a, !P1 ;  /* 0x0000005a2a00780c */ /* 0x000fc60004f41670 */
[----:B------:R1:W-:Y:S01]  /*e2f0*/  @!P6 STG.E.U8 desc[UR14][R30.64+0x51], R5 ;  /* 0x000051051e00e986 */ /* 0x0003e2000c10110e */
[----:B------:R-:W-:-:S03]  /*e300*/  ISETP.LT.OR P6, PT, R42, 0x5a, !P0 ;  /* 0x0000005a2a00780c */ /* 0x000fc600047c1670 */
[----:B------:R-:W-:Y:S01]  /*e310*/  @!P5 STG.E.U8 desc[UR14][R30.64+0x50], R13 ;  /* 0x0000500d1e00d986 */ /* 0x000fe2000c10110e */
[----:B0-----:R-:W-:-:S03]  /*e320*/  F2FP.SATFINITE.E5M2.F32.PACK_AB_MERGE_C R9, RZ, R3, RZ ;  /* 0x00000003ff09723e */ /* 0x001fc600048060ff */
[----:B------:R0:W-:Y:S04]  /*e330*/  @!P3 STG.E.U8 desc[UR14][R28.64+0x58], R7 ;  /* 0x000058071c00b986 */ /* 0x0001e8000c10110e */
[----:B------:R0:W-:Y:S01]  /*e340*/  @!P2 STG.E.U8 desc[UR14][R28.64+0x59], R9 ;  /* 0x000059091c00a986 */ /* 0x0001e2000c10110e */
[----:B--2---:R-:W-:-:S03]  /*e350*/  FMUL R0, R220, UR20 ;  /* 0x00000014dc007c20 */ /* 0x004fc60008400000 */
[----:B------:R-:W2:Y:S01]  /*e360*/  LDL.LU R220, [R1+0x50] ;  /* 0x0000500001dc7983 */ /* 0x000ea20000300800 */
[----:B------:R-:W-:-:S03]  /*e370*/  FMUL R2, R221, UR20 ;  /* 0x00000014dd027c20 */ /* 0x000fc60008400000 */
[----:B------:R-:W2:Y:S01]  /*e380*/  LDL.LU R221, [R1+0x54] ;  /* 0x0000540001dd7983 */ /* 0x000ea20000300800 */
[----:B-1----:R-:W-:Y:S01]  /*e390*/  F2FP.SATFINITE.E5M2.F32.PACK_AB_MERGE_C R5, RZ, R0, RZ ;  /* 0x00000000ff05723e */ /* 0x002fe200048060ff */
[----:B------:R-:W-:Y:S02]  /*e3a0*/  FMUL R3, R223, UR20 ;  /* 0x00000014df037c20 */ /* 0x000fe40008400000 */
[----:B------:R-:W2:Y:S01]  /*e3b0*/  LDL.LU R223, [R1+0x58] ;  /* 0x0000580001df7983 */ /* 0x000ea20000300800 */
[----:B0-----:R-:W-:Y:S01]  /*e3c0*/  F2FP.SATFINITE.E5M2.F32.PACK_AB_MERGE_C R7, RZ, R2, RZ ;  /* 0x00000002ff07723e */ /* 0x001fe200048060ff */
[----:B------:R-:W-:Y:S01]  /*e3d0*/  FMUL R4, R222, UR20 ;  /* 0x00000014de047c20 */ /* 0x000fe20008400000 */
[----:B------:R-:W-:Y:S01]  /*e3e0*/  F2FP.SATFINITE.E5M2.F32.PACK_AB_MERGE_C R9, RZ, R3, RZ ;  /* 0x00000003ff09723e */ /* 0x000fe200048060ff */
[----:B------:R-:W2:Y:S01]  /*e3f0*/  LDL.LU R222, [R1+0x5c] ;  /* 0x00005c0001de7983 */ /* 0x000ea20000300800 */
[----:B------:R-:W-:-:S03]  /*e400*/  FMUL R0, R224, UR20 ;  /* 0x00000014e0007c20 */ /* 0x000fc60008400000 */
[----:B------:R0:W-:Y:S04]  /*e410*/  @!P6 STG.E.U8 desc[UR14][R30.64+0x59], R5 ;  /* 0x000059051e00e986 */ /* 0x0001e8000c10110e */
[----:B------:R-:W2:Y:S01]  /*e420*/  LDL.LU R224, [R1+0x60] ;  /* 0x0000600001e07983 */ /* 0x000ea20000300800 */
[----:B0-----:R-:W-:Y:S01]  /*e430*/  F2FP.SATFINITE.E5M2.F32.PACK_AB_MERGE_C R5, RZ, R0, RZ ;  /* 0x00000000ff05723e */ /* 0x001fe200048060ff */
[----:B---3--:R-:W-:Y:S02]  /*e440*/  FMUL R2, R225, UR20 ;  /* 0x00000014e1027c20 */ /* 0x008fe40008400000 */
[----:B------:R-:W3:Y:S01]  /*e450*/  LDL.LU R225, [R1+0x64] ;  /* 0x0000640001e17983 */ /* 0x000ee20000300800 */
[----:B----4-:R-:W-:-:S03]  /*e460*/  FMUL R3, R227, UR20 ;  /* 0x00000014e3037c20 */ /* 0x010fc60008400000 */
[----:B------:R-:W4:Y:S01]  /*e470*/  LDL.LU R227, [R1+0x68] ;  /* 0x0000680001e37983 */ /* 0x000f220000300800 */
[----:B------:R-:W-:-:S03]  /*e480*/  FMUL R0, R226, UR20 ;  /* 0x00000014e2007c20 */ /* 0x000fc60008400000 */
[----:B------:R-:W4:Y:S01]  /*e490*/  LDL.LU R226, [R1+0x6c] ;  /* 0x00006c0001e27983 */ /* 0x000f220000300800 */
[C---:B------:R-:W-:Y:S02]  /*e4a0*/  ISETP.LT.OR P5, PT, R42.reuse, 0x59, !P0 ;  /* 0x000000592a00780c */ /* 0x040fe400047a1670 */
[C---:B------:R-:W-:Y:S02]  /*e4b0*/  ISETP.LT.OR P2, PT, R42.reuse, 0x62, !P1 ;  /* 0x000000622a00780c */ /* 0x040fe40004f41670 */
[C---:B------:R-:W-:Y:S02]  /*e4c0*/  ISETP.LT.OR P3, PT, R42.reuse, 0x61, !P1 ;  /* 0x000000612a00780c */ /* 0x040fe40004f61670 */
[----:B------:R-:W-:-:S07]  /*e4d0*/  ISETP.LT.OR P6, PT, R42, 0x62, !P0 ;  /* 0x000000622a00780c */ /* 0x000fce00047c1670 */
[----:B------:R-:W-:Y:S01]  /*e4e0*/  @!P5 STG.E.U8 desc[UR14][R30.64+0x58], R11 ;  /* 0x0000580b1e00d986 */ /* 0x000fe2000c10110e */
[----:B------:R-:W-:-:S03]  /*e4f0*/  ISETP.LT.OR P5, PT, R42, 0x61, !P0 ;  /* 0x000000612a00780c */ /* 0x000fc600047a1670 */
[----:B------:R0:W-:Y:S01]  /*e500*/  @!P2 STG.E.U8 desc[UR14][R28.64+0x61], R9 ;  /* 0x000061091c00a986 */ /* 0x0001e2000c10110e */
[----:B------:R-:W-:-:S03]  /*e510*/  ISETP.LT.OR P2, PT, R42, 0x6a, !P1 ;  /* 0x0000006a2a00780c */ /* 0x000fc60004f41670 */
[----:B------:R1:W-:Y:S01]  /*e520*/  @!P3 STG.E.U8 desc[UR14][R28.64+0x60], R7 ;  /* 0x000060071c00b986 */ /* 0x0003e2000c10110e */
[----:B------:R-:W-:Y:S02]  /*e530*/  ISETP.LT.OR P3, PT, R42, 0x69, !P1 ;  /* 0x000000692a00780c */ /* 0x000fe40004f61670 */
[----:B------:R-:W-:Y:S01]  /*e540*/  F2FP.SATFINITE.E5M2.F32.PACK_AB_MERGE_C R13, RZ, R4, RZ ;  /* 0x00000004ff0d723e */ /* 0x000fe200048060ff */
[----:B------:R1:W-:Y:S01]  /*e550*/  @!P6 STG.E.U8 desc[UR14][R30.64+0x61], R5 ;  /* 0x000061051e00e986 */ /* 0x0003e2000c10110e */
[----:B0-----:R-:W-:-:S03]  /*e560*/  F2FP.SATFINITE.E5M2.F32.PACK_AB_MERGE_C R9, RZ, R3, RZ ;  /* 0x00000003ff09723e */ /* 0x001fc600048060ff */
[----:B------:R-:W-:Y:S01]  /*e570*/  @!P5 STG.E.U8 desc[UR14][R30.64+0x60], R13 ;  /* 0x0000600d1e00d986 */ /* 0x000fe2000c10110e */
[----:B-1----:R-:W-:-:S03]  /*e580*/  F2FP.SATFINITE.E5M2.F32.PACK_AB_MERGE_C R7, RZ, R2, RZ ;  /* 0x00000002ff07723e */ /* 0x002fc600048060ff */
[----:B------:R-:W-:Y:S01]  /*e590*/  @!P2 STG.E.U8 desc[UR14][R28.64+0x69], R9 ;  /* 0x000069091c00a986 */ /* 0x000fe2000c10110e */
[C---:B------:R-:W-:Y:S02]  /*e5a0*/  ISETP.LT.OR P5, PT, R42.reuse, 0x69, !P0 ;  /* 0x000000692a00780c */ /* 0x040fe400047a1670 */
[C---:B------:R-:W-:Y:S01]  /*e5b0*/  ISETP.LT.OR P6, PT, R42.reuse, 0x6a, !P0 ;  /* 0x0000006a2a00780c */ /* 0x040fe200047c1670 */
[----:B------:R0:W-:Y:S01]  /*e5c0*/  @!P3 STG.E.U8 desc[UR14][R28.64+0x68], R7 ;  /* 0x000068071c00b986 */ /* 0x0001e2000c10110e */
[----:B------:R-:W-:Y:S01]  /*e5d0*/  ISETP.LT.OR P2, PT, R42, 0x72, !P1 ;  /* 0x000000722a00780c */ /* 0x000fe20004f41670 */
[----:B------:R-:W-:Y:S01]  /*e5e0*/  FMUL R2, R218, UR20 ;  /* 0x00000014da027c20 */ /* 0x000fe20008400000 */
[----:B------:R-:W-:Y:S02]  /*e5f0*/  ISETP.LT.OR P3, PT, R42, 0x71, !P1 ;  /* 0x000000712a00780c */ /* 0x000fe40004f61670 */
[----:B------:R-:W-:Y:S02]  /*e600*/  F2FP.SATFINITE.E5M2.F32.PACK_AB_MERGE_C R11, RZ, R0, RZ ;  /* 0x00000000ff0b723e */ /* 0x000fe400048060ff */
[----:B------:R-:W-:-:S03]  /*e610*/  F2FP.SATFINITE.E5M2.F32.PACK_AB_MERGE_C R5, RZ, R2, RZ ;  /* 0x00000002ff05723e */ /* 0x000fc600048060ff */
[----:B------:R-:W-:Y:S01]  /*e620*/  @!P5 STG.E.U8 desc[UR14][R30.64+0x68], R11 ;  /* 0x0000680b1e00d986 */ /* 0x000fe2000c10110e */
[----:B------:R-:W-:-:S03]  /*e630*/  ISETP.LT.OR P5, PT, R42, 0x71, !P0 ;  /* 0x000000712a00780c */ /* 0x000fc600047a1670 */
[----:B------:R-:W-:Y:S01]  /*e640*/  @!P6 STG.E.U8 desc[UR14][R30.64+0x69], R5 ;  /* 0x000069051e00e986 */ /* 0x000fe2000c10110e */
[----:B------:R-:W-:Y:S01]  /*e650*/  ISETP.LT.OR P6, PT, R42, 0x72, !P0 ;  /* 0x000000722a00780c */ /* 0x000fe200047c1670 */
[----:B--2---:R-:W-:Y:S01]  /*e660*/  FMUL R0, R220, UR20 ;  /* 0x00000014dc007c20 */ /* 0x004fe20008400000 */
[----:B------:R-:W-:-:S04]  /*e670*/  FMUL R3, R221, UR20 ;  /* 0x00000014dd037c20 */ /* 0x000fc80008400000 */
[----:B0-----:R-:W-:Y:S02]  /*e680*/  F2FP.SATFINITE.E5M2.F32.PACK_AB_MERGE_C R7, RZ, R0, RZ ;  /* 0x00000000ff07723e */ /* 0x001fe400048060ff */
[----:B------:R-:W-:Y:S01]  /*e690*/  F2FP.SATFINITE.E5M2.F32.PACK_AB_MERGE_C R9, RZ, R3, RZ ;  /* 0x00000003ff09723e */ /* 0x000fe200048060ff */
[----:B------:R-:W-:Y:S02]  /*e6a0*/  FMUL R0, R223, UR20 ;  /* 0x00000014df007c20 */ /* 0x000fe40008400000 */
[----:B------:R0:W-:Y:S01]  /*e6b0*/  @!P3 STG.E.U8 desc[UR14][R28.64+0x70], R7 ;  /* 0x000070071c00b986 */ /* 0x0001e2000c10110e */
[----:B------:R-:W-:-:S03]  /*e6c0*/  ISETP.LT.OR P3, PT, R42, 0x79, !P0 ;  /* 0x000000792a00780c */ /* 0x000fc60004761670 */
[----:B------:R1:W-:Y:S01]  /*e6d0*/  @!P2 STG.E.U8 desc[UR14][R28.64+0x71], R9 ;  /* 0x000071091c00a986 */ /* 0x0003e2000c10110e */
[C---:B------:R-:W-:Y:S02]  /*e6e0*/  ISETP.LT.OR P2, PT, R42.reuse, 0x79, !P1 ;  /* 0x000000792a00780c */ /* 0x040fe40004f41670 */
[----:B------:R-:W-:Y:S02]  /*e6f0*/  ISETP.LT.OR P1, PT, R42, 0x7a, !P1 ;  /* 0x0000007a2a00780c */ /* 0x000fe40004f21670 */
[----:B------:R-:W-:Y:S01]  /*e700*/  F2FP.SATFINITE.E5M2.F32.PACK_AB_MERGE_C R13, RZ, R0, RZ ;  /* 0x00000000ff0d723e */ /* 0x000fe200048060ff */
[----:B------:R-:W-:Y:S01]  /*e710*/  FMUL R0, R222, UR20 ;  /* 0x00000014de007c20 */ /* 0x000fe20008400000 */
[----:B------:R-:W-:Y:S01]  /*e720*/  ISETP.LT.OR P0, PT, R42, 0x7a, !P0 ;  /* 0x0000007a2a00780c */ /* 0x000fe20004701670 */
[----:B------:R-:W-:-:S03]  /*e730*/  FMUL R2, R224, UR20 ;  /* 0x00000014e0027c20 */ /* 0x000fc60008400000 */
[----:B0-----:R-:W-:Y:S02]  /*e740*/  F2FP.SATFINITE.E5M2.F32.PACK_AB_MERGE_C R7, RZ, R0, RZ ;  /* 0x00000000ff07723e */ /* 0x001fe400048060ff */
[----:B-1----:R-:W-:Y:S01]  /*e750*/  F2FP.SATFINITE.E5M2.F32.PACK_AB_MERGE_C R9, RZ, R2, RZ ;  /* 0x00000002ff09723e */ /* 0x002fe200048060ff */
[----:B---3--:R-:W-:Y:S01]  /*e760*/  FMUL R3, R225, UR20 ;  /* 0x00000014e1037c20 */ /* 0x008fe20008400000 */
[----:B----4-:R-:W-:Y:S01]  /*e770*/  FMUL R4, R227, UR20 ;  /* 0x00000014e3047c20 */ /* 0x010fe20008400000 */
[----:B------:R-:W-:-:S03]  /*e780*/  FMUL R5, R226, UR20 ;  /* 0x00000014e2057c20 */ /* 0x000fc60008400000 */
[----:B------:R-:W-:Y:S02]  /*e790*/  F2FP.SATFINITE.E5M2.F32.PACK_AB_MERGE_C R3, RZ, R3, RZ ;  /* 0x00000003ff03723e */ /* 0x000fe400048060ff */
[----:B------:R-:W-:Y:S02]  /*e7a0*/  F2FP.SATFINITE.E5M2.F32.PACK_AB_MERGE_C R11, RZ, R4, RZ ;  /* 0x00000004ff0b723e */ /* 0x000fe400048060ff */
[----:B------:R-:W-:Y:S01]  /*e7b0*/  F2FP.SATFINITE.E5M2.F32.PACK_AB_MERGE_C R5, RZ, R5, RZ ;  /* 0x00000005ff05723e */ /* 0x000fe200048060ff */
[----:B------:R0:W-:Y:S04]  /*e7c0*/  @!P5 STG.E.U8 desc[UR14][R30.64+0x70], R13 ;  /* 0x0000700d1e00d986 */ /* 0x0001e8000c10110e */
[----:B------:R0:W-:Y:S04]  /*e7d0*/  @!P6 STG.E.U8 desc[UR14][R30.64+0x71], R7 ;  /* 0x000071071e00e986 */ /* 0x0001e8000c10110e */
[----:B------:R0:W-:Y:S04]  /*e7e0*/  @!P2 STG.E.U8 desc[UR14][R28.64+0x78], R9 ;  /* 0x000078091c00a986 */ /* 0x0001e8000c10110e */
[----:B------:R0:W-:Y:S04]  /*e7f0*/  @!P1 STG.E.U8 desc[UR14][R28.64+0x79], R3 ;  /* 0x000079031c009986 */ /* 0x0001e8000c10110e */
[----:B------:R0:W-:Y:S04]  /*e800*/  @!P3 STG.E.U8 desc[UR14][R30.64+0x78], R11 ;  /* 0x0000780b1e00b986 */ /* 0x0001e8000c10110e */
[----:B------:R0:W-:Y:S02]  /*e810*/  @!P0 STG.E.U8 desc[UR14][R30.64+0x79], R5 ;  /* 0x000079051e008986 */ /* 0x0001e4000c10110e */
.L_x_293:
[----:B------:R-:W-:Y:S05]  /*e820*/  BSYNC B0 ;  /* 0x0000000000007941 */ /* 0x000fea0003800000 */
.L_x_35:
[----:B0----5:R-:W2:Y:S04]  /*e830*/  LDL.LU R3, [R1+0x78] ;  /* 0x0000780001037983 */ /* 0x021ea80000300800 */
[----:B------:R-:W2:Y:S01]  /*e840*/  LDL.LU R2, [R1+0x7c] ;  /* 0x00007c0001027983 */ /* 0x000ea20000300800 */
[----:B------:R-:W-:Y:S01]  /*e850*/  ULDC UR6, c[0x0][0xc] ;  /* 0x0000030000067ab9 */ /* 0x000fe20000000800 */
[----:B------:R-:W-:Y:S01]  /*e860*/  ULDC UR7, c[0x0][0x10] ;  /* 0x0000040000077ab9 */ /* 0x000fe20000000800 */
[----:B------:R-:W2:Y:S01]  /*e870*/  LDC R5, c[0x0][0x14] ;  /* 0x00000500ff057b82 */ /* 0x000ea20000000800 */
[----:B------:R-:W-:Y:S01]  /*e880*/  UIMAD.WIDE.U32 UR6, UR6, UR7, URZ ;  /* 0x00000007060672a5 */ /* 0x000fe2000f8e003f */
[----:B------:R-:W-:Y:S01]  /*e890*/  PRMT R0, RZ, 0x7610, R0 ;  /* 0x00007610ff007816 */ /* 0x000fe20000000000 */
[----:B------:R-:W-:-:S04]  /*e8a0*/  UMOV UR12, 0xffffffff ;  /* 0xffffffff000c7882 */ /* 0x000fc80000000000 */
[----:B--2---:R-:W-:-:S04]  /*e8b0*/  IMAD.WIDE.U32 R2, R5, UR6, R2 ;  /* 0x0000000605027c25 */ /* 0x004fc8000f8e0002 */
[----:B------:R-:W-:Y:S01]  /*e8c0*/  IMAD R5, R5, UR7, RZ ;  /* 0x0000000705057c24 */ /* 0x000fe2000f8e02ff */
[----:B------:R-:W-:Y:S01]  /*e8d0*/  ULDC.64 UR6, c[0x0][0x650] ;  /* 0x0001940000067ab9 */ /* 0x000fe20000000a00 */
[----:B------:R-:W-:Y:S01]  /*e8e0*/  IMAD.MOV.U32 R19, RZ, RZ, R2 ;  /* 0x000000ffff137224 */ /* 0x000fe200078e0002 */
[----:B------:R-:W-:Y:S01]  /*e8f0*/  ISETP.GE.U32.AND P0, PT, R2, UR6, PT ;  /* 0x0000000602007c0c */ /* 0x000fe2000bf06070 */
[----:B------:R-:W-:Y:S02]  /*e900*/  IMAD.IADD R22, R3, 0x1, R5 ;  /* 0x0000000103167824 */ /* 0x000fe400078e0205 */
[----:B------:R-:W-:-:S03]  /*e910*/  IMAD.MOV.U32 R2, RZ, RZ, -0x1 ;  /* 0xffffffffff027424 */ /* 0x000fc600078e00ff */
[----:B------:R0:W-:Y:S01]  /*e920*/  STL [R1+0x78], R22 ;  /* 0x0000781601007387 */ /* 0x0001e20000100800 */
[----:B------:R-:W-:-:S03]  /*e930*/  ISETP.GE.U32.AND.EX P0, PT, R22, UR7, PT, P0 ;  /* 0x0000000716007c0c */ /* 0x000fc6000bf06100 */
[----:B------:R0:W-:Y:S04]  /*e940*/  STL [R1+0x7c], R19 ;  /* 0x00007c1301007387 */ /* 0x0001e80000100800 */
[----:B------:R0:W-:Y:S06]  /*e950*/  STL [R1+0x80], R2 ;  /* 0x0000800201007387 */ /* 0x0001ec0000100800 */
[----:B------:R-:W-:Y:S05]  /*e960*/  @P0 BRA `(.L_x_294) ;  /* 0x00000004006c0947 */ /* 0x000fea0003800000 */
[----:B------:R-:W2:Y:S01]  /*e970*/  S2R R14, SR_CTAID.X ;  /* 0x00000000000e7919 */ /* 0x000ea20000002500 */
[----:B------:R-:W5:Y:S01]  /*e980*/  LDC.64 R8, c[0x0][0x628] ;  /* 0x00018a00ff087b82 */ /* 0x000f620000000a00 */
[----:B------:R-:W-:Y:S01]  /*e990*/  ULDC UR6, c[0x0][0x150] ;  /* 0x0000540000067ab9 */ /* 0x000fe20000000800 */
[----:B------:R-:W-:Y:S01]  /*e9a0*/  IMAD.MOV.U32 R6, RZ, RZ, R19 ;  /* 0x000000ffff067224 */ /* 0x000fe200078e0013 */
[----:B------:R-:W0:Y:S01]  /*e9b0*/  S2R R16, SR_CTAID.Y ;  /* 0x0000000000107919 */ /* 0x000e220000002600 */
[----:B------:R-:W-:-:S04]  /*e9c0*/  IMAD.MOV.U32 R7, RZ, RZ, R22 ;  /* 0x000000ffff077224 */ /* 0x000fc800078e0016 */
[----:B------:R-:W0:Y:S08]  /*e9d0*/  LDC R17, c[0x0][0x144] ;  /* 0x00005100ff117b82 */ /* 0x000e300000000800 */
[----:B------:R-:W0:Y:S08]  /*e9e0*/  LDC R10, c[0x0][0x630] ;  /* 0x00018c00ff0a7b82 */ /* 0x000e300000000800 */
[----:B------:R-:W0:Y:S01]  /*e9f0*/  LDC.64 R12, c[0x0][0x620] ;  /* 0x00018800ff0c7b82 */ /* 0x000e220000000a00 */
[----:B-----5:R-:W-:-:S04]  /*ea00*/  ISETP.NE.U32.AND P0, PT, R8, RZ, PT ;  /* 0x000000ff0800720c */ /* 0x020fc80003f05070 */
[----:B------:R-:W-:Y:S02]  /*ea10*/  ISETP.NE.AND.EX P0, PT, R9, RZ, PT, P0 ;  /* 0x000000ff0900720c */ /* 0x000fe40003f05300 */
[----:B--2---:R-:W-:-:S05]  /*ea20*/  I2FP.F32.U32 R0, R14 ;  /* 0x0000000e00007245 */ /* 0x004fca0000201000 */
[----:B------:R-:W-:-:S04]  /*ea30*/  FMUL R0, R0, UR6 ;  /* 0x0000000600007c20 */ /* 0x000fc80008400000 */
[----:B------:R2:W0:Y:S02]  /*ea40*/  F2I.U32.TRUNC.NTZ R15, R0 ;  /* 0x00000000000f7305 */ /* 0x000424000020f000 */
[----:B------:R-:W-:Y:S05]  /*ea50*/  @!P0 BRA `(.L_x_295) ;  /* 0x0000000000288947 */ /* 0x000fea0003800000 */
[----:B--2---:R-:W2:Y:S02]  /*ea60*/  LDC R0, c[0x0][0x634] ;  /* 0x00018d00ff007b82 */ /* 0x004ea40000000800 */
[----:B--2---:R-:W-:-:S05]  /*ea70*/  IADD3 R7, P0, R19, R0, RZ ;  /* 0x0000000013077210 */ /* 0x004fca0007f1e0ff */
[----:B------:R-:W-:-:S04]  /*ea80*/  IMAD.X R11, RZ, RZ, R22, P0 ;  /* 0x000000ffff0b7224 */ /* 0x000fc800000e0616 */
[----:B0-----:R-:W-:-:S04]  /*ea90*/  IMAD.WIDE.U32 R2, R11, R8, RZ ;  /* 0x000000080b027225 */ /* 0x001fc800078e00ff */
[----:B------:R-:W-:-:S04]  /*eaa0*/  IMAD.WIDE.U32 R4, P0, R7, R9, R2 ;  /* 0x0000000907047225 */ /* 0x000fc80007800002 */
[----:B------:R-:W-:-:S04]  /*eab0*/  IMAD.WIDE.U32 R2, R7, R8, RZ ;  /* 0x0000000807027225 */ /* 0x000fc800078e00ff */
[----:B------:R-:W-:Y:S01]  /*eac0*/  IMAD.X R7, RZ, RZ, RZ, P0 ;  /* 0x000000ffff077224 */ /* 0x000fe200000e06ff */
[----:B------:R-:W-:Y:S01]  /*ead0*/  IADD3 RZ, P0, R3, R4, RZ ;  /* 0x0000000403ff7210 */ /* 0x000fe20007f1e0ff */
[----:B------:R-:W-:-:S04]  /*eae0*/  IMAD.MOV.U32 R6, RZ, RZ, R5 ;  /* 0x000000ffff067224 */ /* 0x000fc800078e0005 */
[----:B------:R-:W-:-:S08]  /*eaf0*/  IMAD.WIDE.U32.X R6, R11, R9, R6, P0 ;  /* 0x000000090b067225 */ /* 0x000fd000000e0406 */
.L_x_295:
[-CC-:B0-----:R-:W-:Y:S01]  /*eb00*/  SHF.R.U64 R24, R6, R10.reuse, R7.reuse ;  /* 0x0000000a06187219 */ /* 0x181fe20000001207 */
[----:B------:R-:W0:Y:S01]  /*eb10*/  LDC.64 R20, c[0x0][0x640] ;  /* 0x00019000ff147b82 */ /* 0x000e220000000a00 */
[----:B--2---:R-:W-:Y:S01]  /*eb20*/  SHF.R.U32.HI R0, RZ, R10, R7 ;  /* 0x0000000aff007219 */ /* 0x004fe20000011607 */
[----:B------:R-:W-:Y:S01]  /*eb30*/  IMAD.MOV.U32 R2, RZ, RZ, R19 ;  /* 0x000000ffff027224 */ /* 0x000fe200078e0013 */
[----:B------:R-:W-:Y:S01]  /*eb40*/  IADD3 R5, P0, RZ, -R24, RZ ;  /* 0x80000018ff057210 */ /* 0x000fe20007f1e0ff */
[----:B------:R-:W-:Y:S01]  /*eb50*/  IMAD.MOV R15, RZ, RZ, -R15 ;  /* 0x000000ffff0f7224 */ /* 0x000fe200078e0a0f */
[----:B------:R-:W-:Y:S01]  /*eb60*/  ULDC UR6, c[0x0][0x154] ;  /* 0x0000550000067ab9 */ /* 0x000fe20000000800 */
[----:B------:R-:W-:Y:S02]  /*eb70*/  IMAD.MOV.U32 R7, RZ, RZ, 0x1 ;  /* 0x00000001ff077424 */ /* 0x000fe400078e00ff */
[----:B------:R-:W2:Y:S01]  /*eb80*/  LDC R4, c[0x0][0x618] ;  /* 0x00018600ff047b82 */ /* 0x000ea20000000800 */
[----:B------:R-:W-:-:S02]  /*eb90*/  IMAD.X R3, RZ, RZ, ~R0, P0 ;  /* 0x000000ffff037224 */ /* 0x000fc400000e0e00 */
[----:B------:R-:W-:Y:S02]  /*eba0*/  IMAD R15, R17, R15, R14 ;  /* 0x0000000f110f7224 */ /* 0x000fe400078e020e */
[-C--:B------:R-:W-:Y:S02]  /*ebb0*/  IMAD R0, R3, R12.reuse, RZ ;  /* 0x0000000c03007224 */ /* 0x080fe400078e02ff */
[----:B------:R-:W-:Y:S01]  /*ebc0*/  IMAD.MOV.U32 R3, RZ, RZ, R22 ;  /* 0x000000ffff037224 */ /* 0x000fe200078e0016 */
[----:B------:R-:W5:Y:S01]  /*ebd0*/  LDC R6, c[0x0][0x608] ;  /* 0x00018200ff067b82 */ /* 0x000f620000000800 */
[----:B------:R-:W-:-:S04]  /*ebe0*/  IMAD.WIDE.U32 R2, R5, R12, R2 ;  /* 0x0000000c05027225 */ /* 0x000fc800078e0002 */
[----:B------:R-:W-:-:S03]  /*ebf0*/  IMAD R5, R5, R13, R0 ;  /* 0x0000000d05057224 */ /* 0x000fc600078e0200 */
[----:B------:R-:W1:Y:S01]  /*ec00*/  LDC R18, c[0x0][0x658] ;  /* 0x00019600ff127b82 */ /* 0x000e620000000800 */
[----:B------:R-:W-:Y:S01]  /*ec10*/  I2FP.F32.U32 R0, R16 ;  /* 0x0000001000007245 */ /* 0x000fe20000201000 */
[----:B------:R-:W-:Y:S01]  /*ec20*/  IMAD.IADD R3, R3, 0x1, R5 ;  /* 0x0000000103037824 */ /* 0x000fe200078e0205 */
[----:B0-----:R-:W-:Y:S01]  /*ec30*/  ISETP.NE.U32.AND P0, PT, R20, RZ, PT ;  /* 0x000000ff1400720c */ /* 0x001fe20003f05070 */
[----:B------:R-:W-:Y:S02]  /*ec40*/  IMAD.MOV.U32 R5, RZ, RZ, -0x1 ;  /* 0xffffffffff057424 */ /* 0x000fe400078e00ff */
[----:B------:R-:W-:Y:S02]  /*ec50*/  FMUL R0, R0, UR6 ;  /* 0x0000000600007c20 */ /* 0x000fe40008400000 */
[----:B------:R-:W0:Y:S01]  /*ec60*/  LDC R13, c[0x0][0x148] ;  /* 0x00005200ff0d7b82 */ /* 0x000e220000000800 */
[----:B--2---:R-:W-:Y:S01]  /*ec70*/  SHF.R.U64 R10, R2, R4, R3 ;  /* 0x00000004020a7219 */ /* 0x004fe20000001203 */
[----:B------:R2:W0:Y:S01]  /*ec80*/  F2I.U32.TRUNC.NTZ R12, R0 ;  /* 0x00000000000c7305 */ /* 0x000422000020f000 */
[----:B------:R-:W-:-:S02]  /*ec90*/  ISETP.NE.AND.EX P0, PT, R21, RZ, PT, P0 ;  /* 0x000000ff1500720c */ /* 0x000fc40003f05300 */
[----:B------:R-:W-:-:S03]  /*eca0*/  SHF.R.U32.HI R3, RZ, R4, R3 ;  /* 0x00000004ff037219 */ /* 0x000fc60000011603 */
[----:B------:R-:W0:Y:S01]  /*ecb0*/  LDC R14, c[0x0][0x600] ;  /* 0x00018000ff0e7b82 */ /* 0x000e220000000800 */
[-CC-:B-----5:R-:W-:Y:S02]  /*ecc0*/  SHF.R.U64 R8, R10, R6.reuse, R3.reuse ;  /* 0x000000060a087219 */ /* 0x1a0fe40000001203 */
[----:B------:R-:W-:-:S05]  /*ecd0*/  SHF.R.U32.HI R3, RZ, R6, R3 ;  /* 0x00000006ff037219 */ /* 0x000fca0000011603 */
[----:B------:R-:W0:Y:S01]  /*ece0*/  LDC R19, c[0x0][0x648] ;  /* 0x00019200ff137b82 */ /* 0x000e220000000800 */
[-CC-:B-1----:R-:W-:Y:S02]  /*ecf0*/  SHF.R.U64 R11, R8, R18.reuse, R3.reuse ;  /* 0x00000012080b7219 */ /* 0x182fe40000001203 */
[-C--:B------:R-:W-:Y:S02]  /*ed00*/  SHF.L.U32 R5, R5, R18.reuse, RZ ;  /* 0x0000001205057219 */ /* 0x080fe400000006ff */
[-C--:B------:R-:W-:Y:S01]  /*ed10*/  SHF.R.U32.HI R3, RZ, R18.reuse, R3 ;  /* 0x00000012ff037219 */ /* 0x080fe20000011603 */
[----:B------:R-:W-:Y:S01]  /*ed20*/  IMAD.MOV.U32 R2, RZ, RZ, R11 ;  /* 0x000000ffff027224 */ /* 0x000fe200078e000b */
[----:B------:R-:W-:Y:S01]  /*ed30*/  SHF.L.U32 R40, R7, R18, RZ ;  /* 0x0000001207287219 */ /* 0x000fe200000006ff */
[----:B------:R-:W1:Y:S01]  /*ed40*/  LDC R22, c[0x0][0x638] ;  /* 0x00018e00ff167b82 */ /* 0x000e620000000800 */
[----:B------:R-:W-:-:S07]  /*ed50*/  LOP3.LUT R17, RZ, R5, RZ, 0x33, !PT ;  /* 0x00000005ff117212 */ /* 0x000fce00078e33ff */
[----:B------:R-:W0:Y:S01]  /*ed60*/  LDC R23, c[0x0][0x610] ;  /* 0x00018400ff177b82 */ /* 0x000e220000000800 */
[----:B--2---:R-:W-:Y:S05]  /*ed70*/  @!P0 BRA `(.L_x_296) ;  /* 0x0000000000288947 */ /* 0x004fea0003800000 */
[----:B------:R-:W2:Y:S02]  /*ed80*/  LDC R0, c[0x0][0x64c] ;  /* 0x00019300ff007b82 */ /* 0x000ea40000000800 */
[----:B--2---:R-:W-:-:S05]  /*ed90*/  IADD3 R7, P0, R11, R0, RZ ;  /* 0x000000000b077210 */ /* 0x004fca0007f1e0ff */
        /* <DEDUP_REMOVED lines=8> */
.L_x_296:
[----:B0-----:R-:W-:Y:S01]  /*ee20*/  SHF.R.U64 R0, R2, R19, R3 ;  /* 0x0000001302007219 */ /* 0x001fe20000001203 */
[----:B------:R-:W-:Y:S01]  /*ee30*/  VIADD R3, R14, 0xffffffff ;  /* 0xffffffff0e037836 */ /* 0x000fe20000000000 */
[----:B------:R-:W-:Y:S01]  /*ee40*/  LOP3.LUT R5, R8, R17, RZ, 0xc0, !PT ;  /* 0x0000001108057212 */ /* 0x000fe200078ec0ff */
[----:B------:R-:W-:Y:S01]  /*ee50*/  IMAD.MOV R12, RZ, RZ, -R12 ;  /* 0x000000ffff0c7224 */ /* 0x000fe200078e0a0c */
[----:B------:R-:W-:Y:S01]  /*ee60*/  R2UR UR12, R24 ;  /* 0x00000000180c72ca */ /* 0x000fe200000e0000 */
[----:B------:R-:W-:Y:S01]  /*ee70*/  IMAD.MOV R2, RZ, RZ, -R0 ;  /* 0x000000ffff027224 */ /* 0x000fe200078e0a00 */
[----:B------:R-:W-:Y:S01]  /*ee80*/  LOP3.LUT R3, R10, R3, RZ, 0xc0, !PT ;  /* 0x000000030a037212 */ /* 0x000fe200078ec0ff */
[----:B------:R-:W-:Y:S02]  /*ee90*/  IMAD R40, R40, R0, R5 ;  /* 0x0000000028287224 */ /* 0x000fe400078e0205 */
[----:B------:R-:W-:Y:S02]  /*eea0*/  @P4 IMAD R15, R13, R12, R16 ;  /* 0x0000000c0d0f4224 */ /* 0x000fe400078e0210 */
[----:B-1----:R-:W-:-:S02]  /*eeb0*/  IMAD R0, R2, R22, R11 ;  /* 0x0000001602007224 */ /* 0x002fc400078e020b */
[----:B------:R-:W-:Y:S02]  /*eec0*/  IMAD R40, R40, R23, R15 ;  /* 0x0000001728287224 */ /* 0x000fe400078e020f */
[----:B------:R-:W-:Y:S02]  /*eed0*/  IMAD R3, R0, R14, R3 ;  /* 0x0000000e00037224 */ /* 0x000fe400078e0203 */
[----:B------:R-:W-:-:S03]  /*eee0*/  IMAD.MOV.U32 R0, RZ, RZ, 0x1 ;  /* 0x00000001ff007424 */ /* 0x000fc600078e00ff */
[----:B------:R-:W-:Y:S02]  /*eef0*/  SEL R2, R3, R40, !P4 ;  /* 0x0000002803027207 */ /* 0x000fe40006000000 */
[----:B------:R-:W-:-:S03]  /*ef00*/  SEL R40, R40, R3, !P4 ;  /* 0x0000000328287207 */ /* 0x000fc60006000000 */
[----:B------:R2:W-:Y:S04]  /*ef10*/  STL [R1+0x80], R2 ;  /* 0x0000800201007387 */ /* 0x0005e80000100800 */
.L_x_294:
[----:B------:R-:W-:Y:S01]  /*ef20*/  UIADD3 UR5, UR9, UR5, URZ ;  /* 0x0000000509057290 */ /* 0x000fe2000fffe03f */
[----:B------:R0:W-:Y:S01]  /*ef30*/  STL [R1+0x84], R40 ;  /* 0x0000842801007387 */ /* 0x0001e20000100800 */
[----:B------:R-:W-:Y:S02]  /*ef40*/  LOP3.LUT P0, RZ, R0, 0xff, RZ, 0xc0, !PT ;  /* 0x000000ff00ff7812 */ /* 0x000fe4000780c0ff */
[----:B------:R-:W-:Y:S02]  /*ef50*/  USHF.R.U32.HI UR6, URZ, 0x2, UR5 ;  /* 0x000000023f067899 */ /* 0x000fe40008011605 */
[----:B------:R-:W-:Y:S02]  /*ef60*/  UISETP.GT.U32.AND UP0, UPT, UR5, 0x3, UPT ;  /* 0x000000030500788c */ /* 0x000fe4000bf04070 */
[----:B------:R-:W-:Y:S02]  /*ef70*/  ULOP3.LUT UR6, UR6, 0x1, URZ, 0xc0, !UPT ;  /* 0x0000000106067892 */ /* 0x000fe4000f8ec03f */
[----:B------:R-:W-:-:S02]  /*ef80*/  UISETP.LT.U32.AND UP0, UPT, UR9, 0x4, UP0 ;  /* 0x000000040900788c */ /* 0x000fc40008701070 */
[----:B------:R-:W-:Y:S02]  /*ef90*/  UISETP.NE.U32.AND UP1, UPT, UR6, 0x1, UPT ;  /* 0x000000010600788c */ /* 0x000fe4000bf25070 */
[----:B------:R-:W-:Y:S02]  /*efa0*/  USEL UR7, URZ, 0x1, !UP0 ;  /* 0x000000013f077887 */ /* 0x000fe4000c000000 */
[----:B------:R-:W-:Y:S02]  /*efb0*/  UISETP.GT.U32.AND UP1, UPT, UR9, 0x3, !UP1 ;  /* 0x000000030900788c */ /* 0x000fe4000cf24070 */
[----:B------:R-:W-:Y:S02]  /*efc0*/  ULOP3.LUT UR5, UR5, 0x3, URZ, 0xc0, !UPT ;  /* 0x0000000305057892 */ /* 0x000fe4000f8ec03f */
[----:B------:R-:W-:-:S04]  /*efd0*/  USEL UR6, URZ, 0x1, !UP1 ;  /* 0x000000013f067887 */ /* 0x000fc8000c800000 */
[----:B------:R-:W-:Y:S01]  /*efe0*/  ULOP3.LUT UR4, UR6, UR4, UR7, 0x96, !UPT ;  /* 0x0000000406047292 */ /* 0x000fe2000f8e9607 */
[----:B0-----:R-:W-:Y:S11]  /*eff0*/  @P0 BRA `(.L_x_297) ;  /* 0xffffff2000bc0947 */ /* 0x001ff6000383ffff */
[----:B------:R-:W-:Y:S05]  /*f000*/  EXIT ;  /* 0x000000000000794d */ /* 0x000fea0003800000 */
.L_x_7:
[----:B------:R-:W2:Y:S01]  /*f010*/  LDL R18, [R1+0x7c] ;  /* 0x00007c0001127983 */ /* 0x000ea20000100800 */
[----:B------:R-:W-:-:S03]  /*f020*/  ULDC.64 UR4, c[0x0][0x650] ;  /* 0x0001940000047ab9 */ /* 0x000fc60000000a00 */
[----:B------:R-:W3:Y:S01]  /*f030*/  LDL R22, [R1+0x78] ;  /* 0x0000780001167983 */ /* 0x000ee20000100800 */
[----:B------:R-:W-:Y:S01]  /*f040*/  PRMT R4, RZ, 0x7610, R4 ;  /* 0x00007610ff047816 */ /* 0x000fe20000000004 */
[----:B------:R-:W-:Y:S02]  /*f050*/  IMAD.MOV.U32 R5, RZ, RZ, -0x1 ;  /* 0xffffffffff057424 */ /* 0x000fe400078e00ff */
[----:B------:R-:W-:Y:S02]  /*f060*/  IMAD.MOV.U32 R14, RZ, RZ, -0x1 ;  /* 0xffffffffff0e7424 */ /* 0x000fe400078e00ff */
[----:B------:R-:W-:Y:S01]  /*f070*/  IMAD.MOV.U32 R6, RZ, RZ, -0x1 ;  /* 0xffffffffff067424 */ /* 0x000fe200078e00ff */
[----:B--2---:R-:W-:-:S04]  /*f080*/  ISETP.GE.U32.AND P0, PT, R18, UR4, PT ;  /* 0x0000000412007c0c */ /* 0x004fc8000bf06070 */
[----:B---3--:R-:W-:-:S13]  /*f090*/  ISETP.GE.U32.AND.EX P0, PT, R22, UR5, PT, P0 ;  /* 0x0000000516007c0c */ /* 0x008fda000bf06100 */
[----:B------:R-:W-:Y:S05]  /*f0a0*/  @P0 BRA `(.L_x_298) ;  /* 0x00000004002c0947 */ /* 0x000fea0003800000 */
        /* <DEDUP_REMOVED lines=18> */
.L_x_299:
[----:B------:R-:W1:Y:S01]  /*f1d0*/  LDC.64 R20, c[0x0][0x640] ;  /* 0x00019000ff147b82 */ /* 0x000e620000000a00 */
[-CC-:B------:R-:W-:Y:S01]  /*f1e0*/  SHF.R.U64 R15, R8, R10.reuse, R9.reuse ;  /* 0x0000000a080f7219 */ /* 0x180fe20000001209 */
[----:B------:R-:W-:Y:S01]  /*f1f0*/  IMAD.MOV.U32 R24, RZ, RZ, 0x1 ;  /* 0x00000001ff187424 */ /* 0x000fe200078e00ff */
[----:B------:R-:W-:Y:S02]  /*f200*/  SHF.R.U32.HI R4, RZ, R10, R9 ;  /* 0x0000000aff047219 */ /* 0x000fe40000011609 */
[----:B------:R-:W-:-:S03]  /*f210*/  IADD3 R7, P0, RZ, -R15, RZ ;  /* 0x8000000fff077210 */ /* 0x000fc60007f1e0ff */
[----:B------:R-:W2:Y:S02]  /*f220*/  LDC R8, c[0x0][0x618] ;  /* 0x00018600ff087b82 */ /* 0x000ea40000000800 */
[----:B------:R-:W-:Y:S02]  /*f230*/  IMAD.X R5, RZ, RZ, ~R4, P0 ;  /* 0x000000ffff057224 */ /* 0x000fe400000e0e04 */
[----:B------:R-:W-:Y:S02]  /*f240*/  IMAD.MOV.U32 R4, RZ, RZ, R18 ;  /* 0x000000ffff047224 */ /* 0x000fe400078e0012 */
[-C--:B------:R-:W-:Y:S02]  /*f250*/  IMAD R6, R5, R16.reuse, RZ ;  /* 0x0000001005067224 */ /* 0x080fe400078e02ff */
[----:B------:R-:W3:Y:S01]  /*f260*/  LDC R14, c[0x0][0x608] ;  /* 0x00018200ff0e7b82 */ /* 0x000ee20000000800 */
[----:B------:R-:W-:Y:S02]  /*f270*/  IMAD.MOV.U32 R5, RZ, RZ, R22 ;  /* 0x000000ffff057224 */ /* 0x000fe400078e0016 */
[----:B------:R-:W-:-:S05]  /*f280*/  IMAD.WIDE.U32 R4, R7, R16, R4 ;  /* 0x0000001007047225 */ /* 0x000fca00078e0004 */
[----:B0-----:R-:W0:Y:S01]  /*f290*/  LDC R19, c[0x0][0x658] ;  /* 0x00019600ff137b82 */ /* 0x001e220000000800 */
[----:B------:R-:W-:Y:S01]  /*f2a0*/  IMAD R7, R7, R17, R6 ;  /* 0x0000001107077224 */ /* 0x000fe200078e0206 */
[----:B-1----:R-:W-:Y:S01]  /*f2b0*/  ISETP.NE.U32.AND P0, PT, R20, RZ, PT ;  /* 0x000000ff1400720c */ /* 0x002fe20003f05070 */
[----:B------:R-:W-:Y:S02]  /*f2c0*/  IMAD.MOV.U32 R6, RZ, RZ, -0x1 ;  /* 0xffffffffff067424 */ /* 0x000fe400078e00ff */
[----:B------:R-:W-:Y:S01]  /*f2d0*/  IMAD.IADD R5, R5, 0x1, R7 ;  /* 0x0000000105057824 */ /* 0x000fe200078e0207 */
[----:B------:R-:W-:Y:S02]  /*f2e0*/  ISETP.NE.AND.EX P0, PT, R21, RZ, PT, P0 ;  /* 0x000000ff1500720c */ /* 0x000fe40003f05300 */
[----:B------:R-:W1:Y:S02]  /*f2f0*/  LDC R16, c[0x0][0x600] ;  /* 0x00018000ff107b82 */ /* 0x000e640000000800 */
[----:B--2---:R-:W-:-:S02]  /*f300*/  SHF.R.U64 R10, R4, R8, R5 ;  /* 0x00000008040a7219 */ /* 0x004fc40000001205 */
[----:B------:R-:W-:-:S04]  /*f310*/  SHF.R.U32.HI R5, RZ, R8, R5 ;  /* 0x00000008ff057219 */ /* 0x000fc80000011605 */
[----:B------:R-:W2:Y:S01]  /*f320*/  LDC R18, c[0x0][0x648] ;  /* 0x00019200ff127b82 */ /* 0x000ea20000000800 */
[-CC-:B---3--:R-:W-:Y:S02]  /*f330*/  SHF.R.U64 R17, R10, R14.reuse, R5.reuse ;  /* 0x0000000e0a117219 */ /* 0x188fe40000001205 */
[----:B------:R-:W-:-:S05]  /*f340*/  SHF.R.U32.HI R4, RZ, R14, R5 ;  /* 0x0000000eff047219 */ /* 0x000fca0000011605 */
[----:B------:R-:W3:Y:S01]  /*f350*/  LDC R22, c[0x0][0x638] ;  /* 0x00018e00ff167b82 */ /* 0x000ee20000000800 */
[-CC-:B0-----:R-:W-:Y:S02]  /*f360*/  SHF.R.U64 R14, R17, R19.reuse, R4.reuse ;  /* 0x00000013110e7219 */ /* 0x181fe40000001204 */
[-C--:B------:R-:W-:Y:S02]  /*f370*/  SHF.L.U32 R6, R6, R19.reuse, RZ ;  /* 0x0000001306067219 */ /* 0x080fe400000006ff */
[----:B------:R-:W-:Y:S01]  /*f380*/  SHF.R.U32.HI R5, RZ, R19, R4 ;  /* 0x00000013ff057219 */ /* 0x000fe20000011604 */
[----:B------:R-:W-:Y:S01]  /*f390*/  IMAD.MOV.U32 R4, RZ, RZ, R14 ;  /* 0x000000ffff047224 */ /* 0x000fe200078e000e */
[----:B------:R-:W-:Y:S01]  /*f3a0*/  LOP3.LUT R26, RZ, R6, RZ, 0x33, !PT ;  /* 0x00000006ff1a7212 */ /* 0x000fe200078e33ff */
[----:B------:R-:W0:Y:S01]  /*f3b0*/  LDC R23, c[0x0][0x610] ;  /* 0x00018400ff177b82 */ /* 0x000e220000000800 */
[----:B------:R-:W-:Y:S05]  /*f3c0*/  @!P0 BRA `(.L_x_300) ;  /* 0x0000000000288947 */ /* 0x000fea0003800000 */
        /* <DEDUP_REMOVED lines=10> */
.L_x_300:
[----:B--2---:R-:W-:Y:S01]  /*f470*/  SHF.R.U64 R4, R4, R18, R5 ;  /* 0x0000001204047219 */ /* 0x004fe20000001205 */
[----:B-1----:R-:W-:Y:S01]  /*f480*/  VIADD R7, R16, 0xffffffff ;  /* 0xffffffff10077836 */ /* 0x002fe20000000000 */
[----:B------:R-:W-:Y:S01]  /*f490*/  SHF.L.U32 R24, R24, R19, RZ ;  /* 0x0000001318187219 */ /* 0x000fe200000006ff */
[----:B------:R-:W-:Y:S01]  /*f4a0*/  @P4 IMAD R0, R11, R12, R2 ;  /* 0x0000000c0b004224 */ /* 0x000fe200078e0202 */
[----:B------:R-:W-:Y:S01]  /*f4b0*/  LOP3.LUT R3, R17, R26, RZ, 0xc0, !PT ;  /* 0x0000001a11037212 */ /* 0x000fe200078ec0ff */
[----:B------:R-:W-:Y:S01]  /*f4c0*/  IMAD.MOV R5, RZ, RZ, -R4 ;  /* 0x000000ffff057224 */ /* 0x000fe200078e0a04 */
[----:B------:R-:W-:Y:S01]  /*f4d0*/  LOP3.LUT R7, R10, R7, RZ, 0xc0, !PT ;  /* 0x000000070a077212 */ /* 0x000fe200078ec0ff */
[----:B------:R-:W-:Y:S02]  /*f4e0*/  IMAD.MOV.U32 R6, RZ, RZ, R15 ;  /* 0x000000ffff067224 */ /* 0x000fe400078e000f */
[----:B------:R-:W-:Y:S02]  /*f4f0*/  IMAD R3, R24, R4, R3 ;  /* 0x0000000418037224 */ /* 0x000fe400078e0203 */
[----:B---3--:R-:W-:-:S02]  /*f500*/  IMAD R2, R5, R22, R14 ;  /* 0x0000001605027224 */ /* 0x008fc400078e020e */
[----:B0-----:R-:W-:Y:S02]  /*f510*/  IMAD R0, R3, R23, R0 ;  /* 0x0000001703007224 */ /* 0x001fe400078e0200 */
[----:B------:R-:W-:Y:S02]  /*f520*/  IMAD R5, R2, R16, R7 ;  /* 0x0000001002057224 */ /* 0x000fe400078e0207 */
[----:B------:R-:W-:-:S03]  /*f530*/  IMAD.MOV.U32 R4, RZ, RZ, 0x1 ;  /* 0x00000001ff047424 */ /* 0x000fc600078e00ff */
[----:B------:R-:W-:Y:S02]  /*f540*/  SEL R14, R5, R0, !P4 ;  /* 0x00000000050e7207 */ /* 0x000fe40006000000 */
[----:B------:R-:W-:-:S07]  /*f550*/  SEL R5, R0, R5, !P4 ;  /* 0x0000000500057207 */ /* 0x000fce0006000000 */
.L_x_298:
[----:B------:R-:W-:-:S08]  /*f560*/  NOP ;  /* 0x0000000000007918 */ /* 0x000fd00000000000 */
[----:B0-----:R-:W0:-:S00]  /*f570*/  USETMAXREG.DEALLOC.CTAPOOL 0x28 ;  /* 0x00000028000079c8 */ /* 0x001e0000080e0500 */
[----:B------:R-:W-:-:S13]  /*f580*/  ISETP.NE.AND P0, PT, RZ, UR8, PT ;  /* 0x00000008ff007c0c */ /* 0x000fda000bf05270 */
[----:B------:R-:W-:Y:S05]  /*f590*/  @P0 EXIT ;  /* 0x000000000000094d */ /* 0x000fea0003800000 */
[----:B0-----:R-:W-:Y:S01]  /*f5a0*/  LOP3.LUT P0, RZ, R4, 0xff, RZ, 0xc0, !PT ;  /* 0x000000ff04ff7812 */ /* 0x001fe2000780c0ff */
[----:B------:R-:W-:Y:S02]  /*f5b0*/  IMAD.MOV.U32 R12, RZ, RZ, 0x1 ;  /* 0x00000001ff0c7424 */ /* 0x000fe400078e00ff */
[----:B------:R-:W-:-:S10]  /*f5c0*/  IMAD.MOV.U32 R11, RZ, RZ, RZ ;  /* 0x000000ffff0b7224 */ /* 0x000fd400078e00ff */
[----:B------:R-:W-:Y:S05]  /*f5d0*/  @!P0 BRA `(.L_x_301) ;  /* 0x0000000c00648947 */ /* 0x000fea0003800000 */
[----:B------:R-:W0:Y:S01]  /*f5e0*/  S2R R8, SR_CgaCtaId ;  /* 0x0000000000087919 */ /* 0x000e220000008800 */
[----:B------:R-:W-:Y:S01]  /*f5f0*/  ULDC UR4, c[0x0][0x28c] ;  /* 0x0000a30000047ab9 */ /* 0x000fe20000000800 */
[----:B------:R-:W-:Y:S01]  /*f600*/  ULDC UR6, c[0x0][0x658] ;  /* 0x0001960000067ab9 */ /* 0x000fe20000000800 */
[----:B------:R-:W-:Y:S01]  /*f610*/  UIADD3 UR10, UR4, 0x7f, URZ ;  /* 0x0000007f040a7890 */ /* 0x000fe2000fffe03f */
[----:B------:R-:W-:Y:S01]  /*f620*/  BSSY B0, `(.L_x_301) ;  /* 0x00000d4000007945 */ /* 0x000fe20003800000 */
[----:B------:R-:W-:Y:S01]  /*f630*/  UMOV UR7, 0xffffffff ;  /* 0xffffffff00077882 */ /* 0x000fe20000000000 */
[----:B------:R-:W-:Y:S01]  /*f640*/  ULDC UR5, c[0x0][0x600] ;  /* 0x0001800000057ab9 */ /* 0x000fe20000000800 */
[----:B------:R-:W-:Y:S01]  /*f650*/  UMOV UR9, 0x1 ;  /* 0x0000000100097882 */ /* 0x000fe20000000000 */
[----:B------:R-:W-:Y:S01]  /*f660*/  USHF.L.U32 UR7, UR7, UR6, URZ ;  /* 0x0000000607077299 */ /* 0x000fe2000800063f */
[----:B------:R-:W-:Y:S01]  /*f670*/  IMAD.MOV.U32 R10, RZ, RZ, 0x1 ;  /* 0x00000001ff0a7424 */ /* 0x000fe200078e00ff */
[----:B------:R-:W-:Y:S01]  /*f680*/  UIADD3 UR4, UR5, -0x1, URZ ;  /* 0xffffffff05047890 */ /* 0x000fe2000fffe03f */
[----:B------:R-:W-:Y:S01]  /*f690*/  IMAD.MOV.U32 R12, RZ, RZ, 0x1 ;  /* 0x00000001ff0c7424 */ /* 0x000fe200078e00ff */
[----:B------:R-:W-:Y:S01]  /*f6a0*/  USHF.R.S32.HI UR11, URZ, 0x1f, UR10 ;  /* 0x0000001f3f0b7899 */ /* 0x000fe2000801140a */
[----:B------:R-:W-:Y:S01]  /*f6b0*/  IMAD.MOV.U32 R11, RZ, RZ, RZ ;  /* 0x000000ffff0b7224 */ /* 0x000fe200078e00ff */
[----:B------:R-:W-:Y:S01]  /*f6c0*/  ULDC UR8, c[0x0][0xc] ;  /* 0x0000030000087ab9 */ /* 0x000fe20000000800 */
[----:B------:R-:W-:-:S02]  /*f6d0*/  USHF.L.U32 UR5, UR9, UR6, URZ ;  /* 0x0000000609057299 */ /* 0x000fc4000800063f */
[----:B------:R-:W-:Y:S01]  /*f6e0*/  ULEA.HI UR11, UR11, UR10, URZ, 0x7 ;  /* 0x0000000a0b0b7291 */ /* 0x000fe2000f8f383f */
[----:B------:R-:W-:Y:S01]  /*f6f0*/  ULDC UR9, c[0x0][0x10] ;  /* 0x0000040000097ab9 */ /* 0x000fe20000000800 */
[----:B------:R-:W-:Y:S02]  /*f700*/  ULOP3.LUT UR6, URZ, UR7, URZ, 0x33, !UPT ;  /* 0x000000073f067292 */ /* 0x000fe4000f8e333f */
[----:B------:R-:W-:Y:S01]  /*f710*/  UIMAD.WIDE.U32 UR8, UR8, UR9, URZ ;  /* 0x00000009080872a5 */ /* 0x000fe2000f8e003f */
[----:B------:R-:W-:Y:S01]  /*f720*/  ULDC UR7, c[0x0][0x14] ;  /* 0x0000050000077ab9 */ /* 0x000fe20000000800 */
[----:B------:R-:W-:Y:S02]  /*f730*/  USHF.R.S32.HI UR20, URZ, 0x7, UR11 ;  /* 0x000000073f147899 */ /* 0x000fe4000801140b */
[----:B------:R-:W-:Y:S02]  /*f740*/  UIMAD.WIDE.U32 UR22, UR8, UR7, URZ ;  /* 0x00000007081672a5 */ /* 0x000fe4000f8e003f */
[----:B------:R-:W-:-:S02]  /*f750*/  UIMAD UR18, UR9, UR7, URZ ;  /* 0x00000007091272a4 */ /* 0x000fc4000f8e023f */
[----:B------:R-:W-:Y:S01]  /*f760*/  ULOP3.LUT UR26, UR13, 0x2, URZ, 0xfc, !UPT ;  /* 0x000000020d1a7892 */ /* 0x000fe2000f8efc3f */
[C---:B0-----:R-:W-:Y:S01]  /*f770*/  IMAD.SHL.U32 R9, R8.reuse, 0x40, RZ ;  /* 0x0000004008097824 */ /* 0x041fe200078e00ff */
[----:B------:R-:W-:Y:S01]  /*f780*/  UIADD3 UR18, UR23, UR18, URZ ;  /* 0x0000001217127290 */ /* 0x000fe2000fffe03f */
[----:B------:R-:W-:Y:S01]  /*f790*/  IMAD.SHL.U32 R8, R8, 0x2000, RZ ;  /* 0x0000200008087824 */ /* 0x000fe200078e00ff */
[----:B------:R-:W-:Y:S02]  /*f7a0*/  UIADD3 UR27, UR20, 0x1, URZ ;  /* 0x00000001141b7890 */ /* 0x000fe4000fffe03f */
[----:B------:R-:W-:Y:S01]  /*f7b0*/  LOP3.LUT R9, R9, 0x40, RZ, 0xc0, !PT ;  /* 0x0000004009097812 */ /* 0x000fe200078ec0ff */
[----:B------:R-:W-:Y:S01]  /*f7c0*/  ULDC.64 UR24, c[0x0][0x198] ;  /* 0x0000660000187ab9 */ /* 0x000fe20000000a00 */
[----:B------:R-:W-:-:S08]  /*f7d0*/  LOP3.LUT R8, R8, 0x2000, RZ, 0xc0, !PT ;  /* 0x0000200008087812 */ /* 0x000fd000078ec0ff */
.L_x_312:
[----:B------:R-:W-:-:S03]  /*f7e0*/  UMOV UR7, 0xffffffff ;  /* 0xffffffff00077882 */ /* 0x000fc60000000000 */
[----:B------:R-:W-:Y:S05]  /*f7f0*/  BRA.DIV UR7, `(.L_x_302) ;  /* 0x0000000e07d87947 */ /* 0x000fea000b800000 */
[----:B------:R-:W-:-:S13]  /*f800*/  ELECT P0, URZ, PT ;  /* 0x00000000003f782f */ /* 0x000fda0003800000 */
.L_x_323:
[----:B------:R-:W0:Y:S01]  /*f810*/  LDC R0, c[0x0][0x28c] ;  /* 0x0000a300ff007b82 */ /* 0x000e220000000800 */
[----:B------:R-:W-:Y:S01]  /*f820*/  BSSY B1, `(.L_x_303) ;  /* 0x000003a000017945 */ /* 0x000fe20003800000 */
[----:B0-----:R-:W-:-:S13]  /*f830*/  ISETP.LT.OR P0, PT, R0, 0x1, !P0 ;  /* 0x000000010000780c */ /* 0x001fda0004701670 */
[----:B------:R-:W-:Y:S05]  /*f840*/  @P0 BRA `(.L_x_304) ;  /* 0x0000000000dc0947 */ /* 0x000fea0003800000 */
[----:B------:R-:W-:Y:S02]  /*f850*/  IMAD R14, R14, 0x80, R9 ;  /* 0x000000800e0e7824 */ /* 0x000fe400078e0209 */
[----:B------:R-:W-:Y:S02]  /*f860*/  IMAD.SHL.U32 R7, R5, 0x100, RZ ;  /* 0x0000010005077824 */ /* 0x000fe400078e00ff */
[----:B------:R-:W-:Y:S02]  /*f870*/  IMAD.MOV.U32 R13, RZ, RZ, RZ ;  /* 0x000000ffff0d7224 */ /* 0x000fe400078e00ff */
[----:B------:R-:W-:Y:S02]  /*f880*/  IMAD.U32 R15, RZ, RZ, UR27 ;  /* 0x0000001bff0f7e24 */ /* 0x000fe4000f8e00ff */
[----:B------:R-:W-:Y:S02]  /*f890*/  IMAD.MOV.U32 R0, RZ, RZ, R12 ;  /* 0x000000ffff007224 */ /* 0x000fe400078e000c */
[----:B------:R-:W-:-:S07]  /*f8a0*/  IMAD.MOV.U32 R3, RZ, RZ, R11 ;  /* 0x000000ffff037224 */ /* 0x000fce00078e000b */
.L_x_307:
[----:B------:R-:W0:Y:S01]  /*f8b0*/  S2R R5, SR_CgaCtaId ;  /* 0x0000000000057919 */ /* 0x000e220000008800 */
[----:B------:R-:W-:Y:S01]  /*f8c0*/  MOV R2, 0x400 ;  /* 0x0000040000027802 */ /* 0x000fe20000000f00 */
[----:B------:R-:W1:Y:S03]  /*f8d0*/  S2R R4, SR_TID.X ;  /* 0x0000000000047919 */ /* 0x000e660000002100 */
[----:B0-----:R-:W-:Y:S02]  /*f8e0*/  LEA R16, R5, R2, 0x18 ;  /* 0x0000000205107211 */ /* 0x001fe400078ec0ff */
[----:B------:R-:W-:Y:S02]  /*f8f0*/  SHF.L.U32 R2, R0, 0x1f, RZ ;  /* 0x0000001f00027819 */ /* 0x000fe400000006ff */
[----:B-1----:R-:W-:Y:S01]  /*f900*/  LOP3.LUT P1, RZ, R4, 0x7f, RZ, 0xc0, !PT ;  /* 0x0000007f04ff7812 */ /* 0x002fe2000782c0ff */
[----:B------:R-:W-:-:S04]  /*f910*/  IMAD R5, R3, 0x8, R16 ;  /* 0x0000000803057824 */ /* 0x000fc800078e0210 */
[----:B------:R-:W0:Y:S08]  /*f920*/  SYNCS.PHASECHK.TRANS64.TRYWAIT P0, [R5+URZ+0x20], R2 ;  /* 0x00002002050075a7 */ /* 0x000e30000800017f */
[----:B------:R-:W1:Y:S01]  /*f930*/  @!P1 LDC R4, c[0x0][0x500] ;  /* 0x00014000ff049b82 */ /* 0x000e620000000800 */
[----:B0-----:R-:W-:Y:S05]  /*f940*/  @!P0 BRA `(.L_x_305) ;  /* 0x0000000c00a48947 */ /* 0x001fea0003800000 */
.L_x_324:
[----:B------:R-:W-:Y:S01]  /*f950*/  UPRMT UR7, UR26, 0x9910, URZ ;  /* 0x000099101a077896 */ /* 0x000fe2000800003f */
[----:B-1----:R1:W-:Y:S03]  /*f960*/  @!P1 SYNCS.ARRIVE.TRANS64 RZ, [R5+URZ], R4 ;  /* 0x0000000405ff99a7 */ /* 0x0023e6000800003f */
[----:B------:R-:W-:-:S06]  /*f970*/  UISETP.NE.AND UP0, UPT, UR7, 0x2, UPT ;  /* 0x000000020700788c */ /* 0x000fcc000bf05270 */
[----:B------:R-:W-:-:S13]  /*f980*/  PLOP3.LUT P0, PT, PT, PT, UP0, 0x80, 0x0 ;  /* 0x000000000000781c */ /* 0x000fda0003f0f008 */
[----:B-1----:R-:W-:Y:S05]  /*f990*/  @P0 BRA `(.L_x_306) ;  /* 0x0000000000040947 */ /* 0x002fea0003800000 */
[----:B------:R-:W-:Y:S01]  /*f9a0*/  BPT.TRAP 0x1 ;  /* 0x000000040000795c */ /* 0x000fe20000300000 */
.L_x_306:
[C---:B0-----:R-:W-:Y:S01]  /*f9b0*/  IMAD R2, R3.reuse, 0x8000, R16 ;  /* 0x0000800003027824 */ /* 0x041fe200078e0210 */
[----:B------:R-:W-:Y:S01]  /*f9c0*/  R2UR UR19, R16 ;  /* 0x00000000101372ca */ /* 0x000fe200000e0000 */
[----:B------:R-:W-:Y:S01]  /*f9d0*/  IMAD R4, R3, 0x4000, R8 ;  /* 0x0000400003047824 */ /* 0x000fe200078e0208 */
[----:B------:R-:W-:Y:S01]  /*f9e0*/  R2UR UR9, R5 ;  /* 0x00000000050972ca */ /* 0x000fe200000e0000 */
[----:B------:R-:W-:Y:S01]  /*f9f0*/  VIADD R15, R15, 0xffffffff ;  /* 0xffffffff0f0f7836 */ /* 0x000fe20000000000 */
[----:B------:R-:W-:Y:S01]  /*fa00*/  R2UR UR7, R2 ;  /* 0x00000000020772ca */ /* 0x000fe200000e0000 */
[----:B------:R-:W-:Y:S01]  /*fa10*/  UIADD3 UR14, UP0, UR24, 0xf0, URZ ;  /* 0x000000f0180e7890 */ /* 0x000fe2000ff1e03f */
[----:B------:R-:W-:Y:S01]  /*fa20*/  R2UR UR8, R4 ;  /* 0x00000000040872ca */ /* 0x000fe200000e0000 */
[----:B------:R-:W-:Y:S01]  /*fa30*/  UIADD3 UR28, UP1, UR24, 0x1f0, URZ ;  /* 0x000001f0181c7890 */ /* 0x000fe2000ff3e03f */
[----:B------:R-:W-:Y:S01]  /*fa40*/  R2UR UR11, R7 ;  /* 0x00000000070b72ca */ /* 0x000fe200000e0000 */
[----:B------:R-:W-:Y:S01]  /*fa50*/  UIADD3.X UR15, URZ, UR25, URZ, UP0, !UPT ;  /* 0x000000193f0f7290 */ /* 0x000fe200087fe43f */
[----:B------:R-:W-:Y:S01]  /*fa60*/  R2UR UR10, R13 ;  /* 0x000000000d0a72ca */ /* 0x000fe200000e0000 */
[----:B------:R-:W-:Y:S01]  /*fa70*/  VIADD R3, R3, 0x1 ;  /* 0x0000000103037836 */ /* 0x000fe20000000000 */
[----:B------:R-:W-:Y:S01]  /*fa80*/  R2UR UR12, R6 ;  /* 0x00000000060c72ca */ /* 0x000fe200000e0000 */
[----:B------:R-:W-:Y:S01]  /*fa90*/  UIADD3.X UR29, URZ, UR25, URZ, UP1, !UPT ;  /* 0x000000193f1d7290 */ /* 0x000fe20008ffe43f */
[----:B------:R-:W-:Y:S01]  /*faa0*/  R2UR UR21, R14 ;  /* 0x000000000e1572ca */ /* 0x000fe200000e0000 */
[----:B------:R-:W-:Y:S01]  /*fab0*/  UMOV UR16, 0x0 ;  /* 0x0000000000107882 */ /* 0x000fe20000000000 */
[----:B------:R-:W-:Y:S01]  /*fac0*/  ISETP.GT.AND P1, PT, R15, 0x1, PT ;  /* 0x000000010f00780c */ /* 0x000fe20003f24270 */
[----:B------:R-:W-:Y:S01]  /*fad0*/  UIADD3 UR7, UR7, 0x100, URZ ;  /* 0x0000010007077890 */ /* 0x000fe2000fffe03f */
[----:B------:R-:W-:Y:S01]  /*fae0*/  ISETP.NE.AND P0, PT, R3, 0x4, PT ;  /* 0x000000040300780c */ /* 0x000fe20003f05270 */
[----:B------:R-:W-:Y:S01]  /*faf0*/  UIADD3 UR19, UR19, 0x20100, UR8 ;  /* 0x0002010013137890 */ /* 0x000fe2000fffe008 */
[----:B------:R-:W-:Y:S01]  /*fb00*/  VIADD R13, R13, 0x80 ;  /* 0x000000800d0d7836 */ /* 0x000fe20000000000 */
[----:B------:R-:W-:Y:S01]  /*fb10*/  UMOV UR17, 0x10000000 ;  /* 0x1000000000117882 */ /* 0x000fe20000000000 */
[----:B------:R-:W-:Y:S01]  /*fb20*/  UMOV UR30, 0x30000 ;  /* 0x00030000001e7882 */ /* 0x000fe20000000000 */
[----:B------:R-:W-:Y:S01]  /*fb30*/  SEL R5, RZ, 0x1, P0 ;  /* 0x00000001ff057807 */ /* 0x000fe20000000000 */
[----:B------:R-:W-:Y:S01]  /*fb40*/  UMOV UR8, UR7 ;  /* 0x0000000700087c82 */ /* 0x000fe20008000000 */
[----:B------:R-:W-:Y:S01]  /*fb50*/  SEL R3, R3, RZ, P0 ;  /* 0x000000ff03037207 */ /* 0x000fe20000000000 */
[----:B------:R0:W-:Y:S01]  /*fb60*/  UTMALDG.3D [UR8], [UR14], desc[UR16] ;  /* 0x000010080e0075b4 */ /* 0x0001e20008011000 */
[----:B------:R-:W-:Y:S01]  /*fb70*/  LOP3.LUT R0, R0, R5, RZ, 0x3c, !PT ;  /* 0x0000000500007212 */ /* 0x000fe200078e3cff */
[----:B0-----:R-:W-:Y:S01]  /*fb80*/  UMOV UR11, UR21 ;  /* 0x00000015000b7c82 */ /* 0x001fe20008000000 */
[----:B------:R-:W-:-:S02]  /*fb90*/  UMOV UR8, UR19 ;  /* 0x0000001300087c82 */ /* 0x000fc40008000000 */
[----:B------:R0:W-:Y:S02]  /*fba0*/  UTMALDG.3D.MULTICAST [UR8], [UR28], UR30, desc[UR16] ;  /* 0x000010081c0073b4 */ /* 0x0001e4000801181e */
[----:B0-----:R-:W-:Y:S05]  /*fbb0*/  @P1 BRA `(.L_x_307) ;  /* 0xfffffffc003c1947 */ /* 0x001fea000383ffff */
.L_x_304:
[----:B------:R-:W-:Y:S05]  /*fbc0*/  BSYNC B1 ;  /* 0x0000000000017941 */ /* 0x000fea0003800000 */
.L_x_303:
[----:B------:R-:W2:Y:S01]  /*fbd0*/  LDL.LU R17, [R1+0x78] ;  /* 0x0000780001117983 */ /* 0x000ea20000300800 */
[----:B------:R-:W-:Y:S01]  /*fbe0*/  LOP3.LUT P2, RZ, R10, 0xff, RZ, 0xc0, !PT ;  /* 0x000000ff0aff7812 */ /* 0x000fe2000784c0ff */
[----:B------:R-:W-:Y:S01]  /*fbf0*/  VIADD R11, R11, UR20 ;  /* 0x000000140b0b7c36 */ /* 0x000fe20008000000 */
[----:B------:R-:W-:Y:S01]  /*fc00*/  ULDC.64 UR8, c[0x0][0x650] ;  /* 0x0001940000087ab9 */ /* 0x000fe20000000a00 */
[----:B------:R-:W3:Y:S01]  /*fc10*/  LDL.LU R16, [R1+0x7c] ;  /* 0x00007c0001107983 */ /* 0x000ee20000300800 */
[----:B------:R-:W-:Y:S01]  /*fc20*/  IMAD.U32 R4, RZ, RZ, UR20 ;  /* 0x00000014ff047e24 */ /* 0x000fe2000f8e00ff */
[----:B------:R-:W-:Y:S01]  /*fc30*/  BSSY B1, `(.L_x_308) ;  /* 0x0000070000017945 */ /* 0x000fe20003800000 */
[----:B------:R-:W-:Y:S01]  /*fc40*/  ISETP.GT.U32.AND P0, PT, R11, 0x3, PT ;  /* 0x000000030b00780c */ /* 0x000fe20003f04070 */
[----:B------:R-:W-:Y:S01]  /*fc50*/  IMAD.MOV.U32 R5, RZ, RZ, -0x1 ;  /* 0xffffffffff057424 */ /* 0x000fe200078e00ff */
[----:B------:R-:W-:Y:S01]  /*fc60*/  SHF.R.U32.HI R0, RZ, 0x2, R11 ;  /* 0x00000002ff007819 */ /* 0x000fe2000001160b */
[----:B------:R-:W-:Y:S01]  /*fc70*/  IMAD.MOV.U32 R14, RZ, RZ, -0x1 ;  /* 0xffffffffff0e7424 */ /* 0x000fe200078e00ff */
[----:B------:R-:W-:Y:S01]  /*fc80*/  ISETP.LT.U32.AND P0, PT, R4, 0x4, P0 ;  /* 0x000000040400780c */ /* 0x000fe20000701070 */
[----:B------:R-:W-:Y:S01]  /*fc90*/  IMAD.MOV.U32 R6, RZ, RZ, -0x1 ;  /* 0xffffffffff067424 */ /* 0x000fe200078e00ff */
[----:B------:R-:W-:Y:S01]  /*fca0*/  LOP3.LUT R0, R0, 0x1, RZ, 0xc0, !PT ;  /* 0x0000000100007812 */ /* 0x000fe200078ec0ff */
[----:B------:R-:W0:Y:S01]  /*fcb0*/  @P2 S2R R3, SR_CgaCtaId ;  /* 0x0000000000032919 */ /* 0x000e220000008800 */
[----:B------:R-:W-:-:S02]  /*fcc0*/  @P2 MOV R2, 0x400 ;  /* 0x0000040000022802 */ /* 0x000fc40000000f00 */
[----:B------:R-:W-:Y:S01]  /*fcd0*/  ISETP.NE.U32.AND P1, PT, R0, 0x1, PT ;  /* 0x000000010000780c */ /* 0x000fe20003f25070 */
[----:B------:R-:W-:Y:S01]  /*fce0*/  IMAD.U32 R0, RZ, RZ, UR20 ;  /* 0x00000014ff007e24 */ /* 0x000fe2000f8e00ff */
[----:B------:R-:W-:Y:S02]  /*fcf0*/  LOP3.LUT R11, R11, 0x3, RZ, 0xc0, !PT ;  /* 0x000000030b0b7812 */ /* 0x000fe400078ec0ff */
[----:B------:R-:W-:Y:S02]  /*fd00*/  PRMT R10, RZ, 0x7610, R10 ;  /* 0x00007610ff0a7816 */ /* 0x000fe4000000000a */
[----:B------:R-:W-:-:S04]  /*fd10*/  ISETP.GT.U32.AND P1, PT, R0, 0x3, !P1 ;  /* 0x000000030000780c */ /* 0x000fc80004f24070 */
[----:B------:R-:W-:Y:S02]  /*fd20*/  SEL R0, RZ, 0x1, !P1 ;  /* 0x00000001ff007807 */ /* 0x000fe40004800000 */
[----:B0-----:R-:W-:Y:S02]  /*fd30*/  @P2 LEA R2, R3, R2, 0x18 ;  /* 0x0000000203022211 */ /* 0x001fe400078ec0ff */
[----:B------:R-:W-:Y:S02]  /*fd40*/  SEL R3, RZ, 0x1, !P0 ;  /* 0x00000001ff037807 */ /* 0x000fe40004000000 */
[----:B------:R0:W-:Y:S02]  /*fd50*/  @P2 SYNCS.ARRIVE.TRANS64.A1T0 RZ, [R2+URZ+0x58], RZ ;  /* 0x000058ff02ff29a7 */ /* 0x0001e4000810003f */
[----:B------:R-:W-:Y:S02]  /*fd60*/  LOP3.LUT R12, R0, R12, R3, 0x96, !PT ;  /* 0x0000000c000c7212 */ /* 0x000fe400078e9603 */
[----:B------:R-:W-:-:S02]  /*fd70*/  PRMT R0, RZ, 0x7610, R0 ;  /* 0x00007610ff007816 */ /* 0x000fc40000000000 */
[----:B---3--:R-:W-:-:S04]  /*fd80*/  IADD3 R16, P2, R16, UR22, RZ ;  /* 0x0000001610107c10 */ /* 0x008fc8000ff5e0ff */
[----:B--2---:R-:W-:Y:S01]  /*fd90*/  IADD3.X R17, R17, UR18, RZ, P2, !PT ;  /* 0x0000001211117c10 */ /* 0x004fe200097fe4ff */
[----:B------:R0:W-:Y:S01]  /*fda0*/  STL [R1+0x7c], R16 ;  /* 0x00007c1001007387 */ /* 0x0001e20000100800 */
[----:B------:R-:W-:-:S03]  /*fdb0*/  ISETP.GE.U32.AND P2, PT, R16, UR8, PT ;  /* 0x0000000810007c0c */ /* 0x000fc6000bf46070 */
[----:B------:R0:W-:Y:S01]  /*fdc0*/  STL [R1+0x78], R17 ;  /* 0x0000781101007387 */ /* 0x0001e20000100800 */
[----:B------:R-:W-:-:S13]  /*fdd0*/  ISETP.GE.U32.AND.EX P0, PT, R17, UR9, PT, P2 ;  /* 0x0000000911007c0c */ /* 0x000fda000bf06120 */
[----:B0-----:R-:W-:Y:S05]  /*fde0*/  @P0 BRA `(.L_x_309) ;  /* 0x0000000400500947 */ /* 0x001fea0003800000 */
[----:B------:R-:W-:Y:S01]  /*fdf0*/  ULDC.64 UR8, c[0x0][0x628] ;  /* 0x00018a0000087ab9 */ /* 0x000fe20000000a00 */
[----:B------:R-:W0:Y:S01]  /*fe00*/  S2R R13, SR_CTAID.X ;  /* 0x00000000000d7919 */ /* 0x000e220000002500 */
[----:B------:R-:W-:Y:S01]  /*fe10*/  ISETP.NE.U32.AND P0, PT, RZ, UR8, PT ;  /* 0x00000008ff007c0c */ /* 0x000fe2000bf05070 */
[----:B------:R-:W-:Y:S01]  /*fe20*/  ULDC UR10, c[0x0][0x630] ;  /* 0x00018c00000a7ab9 */ /* 0x000fe20000000800 */
[----:B------:R-:W-:Y:S01]  /*fe30*/  IMAD.MOV.U32 R2, RZ, RZ, R16 ;  /* 0x000000ffff027224 */ /* 0x000fe200078e0010 */
[----:B------:R-:W1:Y:S01]  /*fe40*/  S2R R0, SR_CTAID.Y ;  /* 0x0000000000007919 */ /* 0x000e620000002600 */
[----:B------:R-:W-:Y:S01]  /*fe50*/  ISETP.NE.AND.EX P0, PT, RZ, UR9, PT, P0 ;  /* 0x00000009ff007c0c */ /* 0x000fe2000bf05300 */
[----:B------:R-:W-:-:S12]  /*fe60*/  IMAD.MOV.U32 R3, RZ, RZ, R17 ;  /* 0x000000ffff037224 */ /* 0x000fd800078e0011 */
[----:B------:R-:W-:Y:S05]  /*fe70*/  @!P0 BRA `(.L_x_310) ;  /* 0x0000000000288947 */ /* 0x000fea0003800000 */
[----:B------:R-:W-:Y:S02]  /*fe80*/  ULDC UR7, c[0x0][0x634] ;  /* 0x00018d0000077ab9 */ /* 0x000fe40000000800 */
[----:B------:R-:W-:-:S05]  /*fe90*/  IADD3 R7, P0, R16, UR7, RZ ;  /* 0x0000000710077c10 */ /* 0x000fca000ff1e0ff */
[----:B------:R-:W-:-:S04]  /*fea0*/  IMAD.X R15, RZ, RZ, R17, P0 ;  /* 0x000000ffff0f7224 */ /* 0x000fc800000e0611 */
[----:B------:R-:W-:-:S04]  /*feb0*/  IMAD.WIDE.U32 R4, R15, UR8, RZ ;  /* 0x000000080f047c25 */ /* 0x000fc8000f8e00ff */
[----:B------:R-:W-:-:S04]  /*fec0*/  IMAD.WIDE.U32 R4, P0, R7, UR9, R4 ;  /* 0x0000000907047c25 */ /* 0x000fc8000f800004 */
[----:B------:R-:W-:-:S04]  /*fed0*/  IMAD.WIDE.U32 R6, R7, UR8, RZ ;  /* 0x0000000807067c25 */ /* 0x000fc8000f8e00ff */
[----:B------:R-:W-:Y:S01]  /*fee0*/  IMAD.X R3, RZ, RZ, RZ, P0 ;  /* 0x000000ffff037224 */ /* 0x000fe200000e06ff */
[----:B------:R-:W-:Y:S01]  /*fef0*/  IADD3 RZ, P0, R7, R4, RZ ;  /* 0x0000000407ff7210 */ /* 0x000fe20007f1e0ff */
[----:B------:R-:W-:-:S04]  /*ff00*/  IMAD.MOV.U32 R2, RZ, RZ, R5 ;  /* 0x000000ffff027224 */ /* 0x000fc800078e0005 */
[----:B------:R-:W-:-:S08]  /*ff10*/  IMAD.WIDE.U32.X R2, R15, UR9, R2, P0 ;  /* 0x000000090f027c25 */ /* 0x000fd000080e0402 */
.L_x_310:
[--C-:B------:R-:W-:Y:S01]  /*ff20*/  SHF.R.U64 R6, R2, UR10, R3.reuse ;  /* 0x0000000a02067c19 */ /* 0x100fe20008001203 */
[----:B------:R-:W-:Y:S01]  /*ff30*/  ULDC.64 UR8, c[0x0][0x620] ;  /* 0x0001880000087ab9 */ /* 0x000fe20000000a00 */
[----:B------:R-:W-:Y:S01]  /*ff40*/  SHF.R.U32.HI R2, RZ, UR10, R3 ;  /* 0x0000000aff027c19 */ /* 0x000fe20008011603 */
[----:B------:R-:W-:Y:S01]  /*ff50*/  IMAD.MOV.U32 R3, RZ, RZ, R17 ;  /* 0x000000ffff037224 */ /* 0x000fe200078e0011 */
[----:B------:R-:W-:Y:S01]  /*ff60*/  IADD3 R5, P0, RZ, -R6, RZ ;  /* 0x80000006ff057210 */ /* 0x000fe20007f1e0ff */
[----:B------:R-:W-:Y:S01]  /*ff70*/  ULDC UR7, c[0x0][0x150] ;  /* 0x0000540000077ab9 */ /* 0x000fe20000000800 */
[----:B0-----:R-:W-:Y:S01]  /*ff80*/  I2FP.F32.U32 R7, R13 ;  /* 0x0000000d00077245 */ /* 0x001fe20000201000 */
[----:B------:R-:W0:Y:S01]  /*ff90*/  LDC R18, c[0x0][0x144] ;  /* 0x00005100ff127b82 */ /* 0x000e220000000800 */
[----:B------:R-:W-:Y:S01]  /*ffa0*/  ULDC.64 UR10, c[0x0][0x640] ;  /* 0x00019000000a7ab9 */ /* 0x000fe20000000a00 */
[----:B------:R-:W-:Y:S01]  /*ffb0*/  IMAD.X R2, RZ, RZ, ~R2, P0 ;  /* 0x000000ffff027224 */ /* 0x000fe200000e0e02 */
[----:B------:R-:W-:-:S03]  /*ffc0*/  ISETP.NE.U32.AND P0, PT, RZ, UR10, PT ;  /* 0x0000000aff007c0c */ /* 0x000fc6000bf05070 */
[----:B------:R-:W-:Y:S01]  /*ffd0*/  IMAD R4, R2, UR8, RZ ;  /* 0x0000000802047c24 */ /* 0x000fe2000f8e02ff */
[----:B------:R-:W-:Y:S01]  /*ffe0*/  ISETP.NE.AND.EX P0, PT, RZ, UR11, PT, P0 ;  /* 0x0000000bff007c0c */ /* 0x000fe2000bf05300 */
[----:B------:R-:W-:Y:S01]  /*fff0*/  IMAD.MOV.U32 R2, RZ, RZ, R16 ;  /* 0x000000ffff027224 */ /* 0x000fe200078e0010 */
[----:B------:R-:W2:Y:S03]  /*10000*/  LDC R15, c[0x0][0x148] ;  /* 0x00005200ff0f7b82 */ /* 0x000ea60000000800 */
[----:B------:R-:W-:Y:S01]  /*10010*/  IMAD.WIDE.U32 R2, R5, UR8, R2 ;  /* 0x0000000805027c25 */ /* 0x000fe2000f8e0002 */
[----:B------:R-:W-:-:S03]  /*10020*/  ULDC UR8, c[0x0][0x154] ;  /* 0x0000550000087ab9 */ /* 0x000fc60000000800 */
[----:B------:R-:W-:Y:S02]  /*10030*/  IMAD R5, R5, UR9, R4 ;  /* 0x0000000905057c24 */ /* 0x000fe4000f8e0204 */
[----:B------:R-:W-:Y:S01]  /*10040*/  FMUL R4, R7, UR7 ;  /* 0x0000000707047c20 */ /* 0x000fe20008400000 */
[----:B------:R-:W-:Y:S01]  /*10050*/  ULDC UR7, c[0x0][0x618] ;  /* 0x0001860000077ab9 */ /* 0x000fe20000000800 */
[----:B------:R-:W-:Y:S01]  /*10060*/  ULDC UR9, c[0x0][0x608] ;  /* 0x0001820000097ab9 */ /* 0x000fe20000000800 */
[----:B------:R-:W-:-:S03]  /*10070*/  IMAD.IADD R3, R3, 0x1, R5 ;  /* 0x0000000103037824 */ /* 0x000fc600078e0205 */
[----:B------:R-:W3:Y:S02]  /*10080*/  F2I.U32.TRUNC.NTZ R4, R4 ;  /* 0x0000000400047305 */ /* 0x000ee4000020f000 */
[----:B------:R-:W-:Y:S02]  /*10090*/  SHF.R.U64 R7, R2, UR7, R3 ;  /* 0x0000000702077c19 */ /* 0x000fe40008001203 */
[----:B-1----:R-:W-:-:S05]  /*100a0*/  I2FP.F32.U32 R2, R0 ;  /* 0x0000000000027245 */ /* 0x002fca0000201000 */
[----:B------:R-:W-:Y:S01]  /*100b0*/  FMUL R5, R2, UR8 ;  /* 0x0000000802057c20 */ /* 0x000fe20008400000 */
[----:B------:R-:W-:Y:S01]  /*100c0*/  SHF.R.U32.HI R2, RZ, UR7, R3 ;  /* 0x00000007ff027c19 */ /* 0x000fe20008011603 */
[----:B------:R-:W-:Y:S02]  /*100d0*/  ULDC UR7, c[0x0][0x658] ;  /* 0x0001960000077ab9 */ /* 0x000fe40000000800 */
[----:B------:R1:W4:Y:S01]  /*100e0*/  F2I.U32.TRUNC.NTZ R19, R5 ;  /* 0x0000000500137305 */ /* 0x000322000020f000 */
[----:B------:R-:W-:Y:S01]  /*100f0*/  SHF.R.U64 R16, R7, UR9, R2 ;  /* 0x0000000907107c19 */ /* 0x000fe20008001202 */
[----:B---3--:R-:W-:Y:S01]  /*10100*/  IMAD.MOV R4, RZ, RZ, -R4 ;  /* 0x000000ffff047224 */ /* 0x008fe200078e0a04 */
[----:B------:R-:W-:-:S03]  /*10110*/  SHF.R.U32.HI R3, RZ, UR9, R2 ;  /* 0x00000009ff037c19 */ /* 0x000fc60008011602 */
[----:B0-----:R-:W-:Y:S01]  /*10120*/  IMAD R13, R18, R4, R13 ;  /* 0x00000004120d7224 */ /* 0x001fe200078e020d */
[--C-:B------:R-:W-:Y:S02]  /*10130*/  SHF.R.U64 R14, R16, UR7, R3.reuse ;  /* 0x00000007100e7c19 */ /* 0x100fe40008001203 */
[----:B------:R-:W-:-:S03]  /*10140*/  SHF.R.U32.HI R17, RZ, UR7, R3 ;  /* 0x00000007ff117c19 */ /* 0x000fc60008011603 */
[----:B------:R-:W-:Y:S02]  /*10150*/  IMAD.MOV.U32 R2, RZ, RZ, R14 ;  /* 0x000000ffff027224 */ /* 0x000fe400078e000e */
[----:B------:R-:W-:Y:S01]  /*10160*/  IMAD.MOV.U32 R3, RZ, RZ, R17 ;  /* 0x000000ffff037224 */ /* 0x000fe200078e0011 */
[----:B-12-4-:R-:W-:Y:S06]  /*10170*/  @!P0 BRA `(.L_x_311) ;  /* 0x0000000000288947 */ /* 0x016fec0003800000 */
[----:B------:R-:W-:Y:S02]  /*10180*/  ULDC UR7, c[0x0][0x64c] ;  /* 0x0001930000077ab9 */ /* 0x000fe40000000800 */
[----:B------:R-:W-:-:S05]  /*10190*/  IADD3 R3, P0, R14, UR7, RZ ;  /* 0x000000070e037c10 */ /* 0x000fca000ff1e0ff */
[----:B------:R-:W-:-:S04]  /*101a0*/  IMAD.X R17, RZ, RZ, R17, P0 ;  /* 0x000000ffff117224 */ /* 0x000fc800000e0611 */
[----:B------:R-:W-:-:S04]  /*101b0*/  IMAD.WIDE.U32 R4, R17, UR10, RZ ;  /* 0x0000000a11047c25 */ /* 0x000fc8000f8e00ff */
[----:B------:R-:W-:-:S04]  /*101c0*/  IMAD.WIDE.U32 R4, P0, R3, UR11, R4 ;  /* 0x0000000b03047c25 */ /* 0x000fc8000f800004 */
[----:B------:R-:W-:-:S04]  /*101d0*/  IMAD.WIDE.U32 R2, R3, UR10, RZ ;  /* 0x0000000a03027c25 */ /* 0x000fc8000f8e00ff */
[----:B------:R-:W-:Y:S01]  /*101e0*/  IMAD.MOV.U32 R2, RZ, RZ, R5 ;  /* 0x000000ffff027224 */ /* 0x000fe200078e0005 */
[----:B------:R-:W-:Y:S01]  /*101f0*/  IADD3 RZ, P1, R3, R4, RZ ;  /* 0x0000000403ff7210 */ /* 0x000fe20007f3e0ff */
[----:B------:R-:W-:-:S04]  /*10200*/  IMAD.X R3, RZ, RZ, RZ, P0 ;  /* 0x000000ffff037224 */ /* 0x000fc800000e06ff */
[----:B------:R-:W-:-:S08]  /*10210*/  IMAD.WIDE.U32.X R2, R17, UR11, R2, P1 ;  /* 0x0000000b11027c25 */ /* 0x000fd000088e0402 */
.L_x_311:
[----:B------:R-:W-:Y:S01]  /*10220*/  ULDC UR7, c[0x0][0x648] ;  /* 0x0001920000077ab9 */ /* 0x000fe20000000800 */
[----:B------:R-:W-:Y:S01]  /*10230*/  LOP3.LUT R16, R16, UR6, RZ, 0xc0, !PT ;  /* 0x0000000610107c12 */ /* 0x000fe2000f8ec0ff */
[----:B------:R-:W-:Y:S01]  /*10240*/  IMAD.MOV R19, RZ, RZ, -R19 ;  /* 0x000000ffff137224 */ /* 0x000fe200078e0a13 */
[----:B------:R-:W-:Y:S01]  /*10250*/  SHF.R.U64 R3, R2, UR7, R3 ;  /* 0x0000000702037c19 */ /* 0x000fe20008001203 */
[----:B------:R-:W-:Y:S01]  /*10260*/  ULDC UR7, c[0x0][0x638] ;  /* 0x00018e0000077ab9 */ /* 0x000fe20000000800 */
[----:B------:R-:W-:Y:S01]  /*10270*/  LOP3.LUT R7, R7, UR4, RZ, 0xc0, !PT ;  /* 0x0000000407077c12 */ /* 0x000fe2000f8ec0ff */
[----:B------:R-:W-:Y:S01]  /*10280*/  @P4 IMAD R13, R15, R19, R0 ;  /* 0x000000130f0d4224 */ /* 0x000fe200078e0200 */
[----:B------:R-:W-:Y:S01]  /*10290*/  ULDC UR8, c[0x0][0x610] ;  /* 0x0001840000087ab9 */ /* 0x000fe20000000800 */
[----:B------:R-:W-:Y:S02]  /*102a0*/  IMAD.MOV R5, RZ, RZ, -R3 ;  /* 0x000000ffff057224 */ /* 0x000fe400078e0a03 */
[----:B------:R-:W-:-:S02]  /*102b0*/  IMAD R16, R3, UR5, R16 ;  /* 0x0000000503107c24 */ /* 0x000fc4000f8e0210 */
[----:B------:R-:W-:Y:S01]  /*102c0*/  IMAD R14, R5, UR7, R14 ;  /* 0x00000007050e7c24 */ /* 0x000fe2000f8e020e */
[----:B------:R-:W-:Y:S01]  /*102d0*/  ULDC UR7, c[0x0][0x600] ;  /* 0x0001800000077ab9 */ /* 0x000fe20000000800 */
[----:B------:R-:W-:Y:S02]  /*102e0*/  IMAD R13, R16, UR8, R13 ;  /* 0x00000008100d7c24 */ /* 0x000fe4000f8e020d */
[----:B------:R-:W-:Y:S02]  /*102f0*/  IMAD R2, R14, UR7, R7 ;  /* 0x000000070e027c24 */ /* 0x000fe4000f8e0207 */
[----:B------:R-:W-:-:S03]  /*10300*/  IMAD.MOV.U32 R0, RZ, RZ, 0x1 ;  /* 0x00000001ff007424 */ /* 0x000fc600078e00ff */
[----:B------:R-:W-:Y:S02]  /*10310*/  SEL R14, R2, R13, !P4 ;  /* 0x0000000d020e7207 */ /* 0x000fe40006000000 */
[----:B------:R-:W-:-:S07]  /*10320*/  SEL R5, R13, R2, !P4 ;  /* 0x000000020d057207 */ /* 0x000fce0006000000 */
.L_x_309:
[----:B------:R-:W-:Y:S05]  /*10330*/  BSYNC B1 ;  /* 0x0000000000017941 */ /* 0x000fea0003800000 */
.L_x_308:
[----:B------:R-:W-:-:S13]  /*10340*/  LOP3.LUT P0, RZ, R0, 0xff, RZ, 0xc0, !PT ;  /* 0x000000ff00ff7812 */ /* 0x000fda000780c0ff */
[----:B------:R-:W-:Y:S05]  /*10350*/  @P0 BRA `(.L_x_312) ;  /* 0xfffffff400200947 */ /* 0x000fea000383ffff */
[----:B------:R-:W-:Y:S05]  /*10360*/  BSYNC B0 ;  /* 0x0000000000007941 */ /* 0x000fea0003800000 */
.L_x_301:
[----:B------:R-:W-:-:S03]  /*10370*/  UMOV UR7, 0xffffffff ;  /* 0xffffffff00077882 */ /* 0x000fc60000000000 */
[----:B------:R-:W-:Y:S05]  /*10380*/  BRA.DIV UR7, `(.L_x_313) ;  /* 0x0000000607287947 */ /* 0x000fea000b800000 */
[----:B------:R-:W-:-:S13]  /*10390*/  ELECT P0, URZ, PT ;  /* 0x00000000003f782f */ /* 0x000fda0003800000 */
.L_x_327:
[----:B------:R-:W-:Y:S04]  /*103a0*/  BSSY B0, `(.L_x_314) ;  /* 0x000002c000007945 */ /* 0x000fe80003800000 */
[----:B------:R-:W-:Y:S05]  /*103b0*/  @!P0 BRA `(.L_x_315) ;  /* 0x0000000000a88947 */ /* 0x000fea0003800000 */
[----:B------:R-:W-:-:S04]  /*103c0*/  ULOP3.LUT UR7, UR13, 0x2, URZ, 0xfc, !UPT ;  /* 0x000000020d077892 */ /* 0x000fc8000f8efc3f */
[----:B------:R-:W-:-:S06]  /*103d0*/  UISETP.NE.AND UP0, UPT, UR7, 0x3, UPT ;  /* 0x000000030700788c */ /* 0x000fcc000bf05270 */
[----:B------:R-:W-:-:S13]  /*103e0*/  PLOP3.LUT P0, PT, PT, PT, UP0, 0x80, 0x0 ;  /* 0x000000000000781c */ /* 0x000fda0003f0f008 */
[----:B------:R-:W-:Y:S05]  /*103f0*/  @!P0 BRA `(.L_x_316) ;  /* 0x0000000000048947 */ /* 0x000fea0003800000 */
[----:B------:R-:W-:Y:S01]  /*10400*/  BPT.TRAP 0x1 ;  /* 0x000000040000795c */ /* 0x000fe20000300000 */
.L_x_316:
[----:B------:R-:W0:Y:S01]  /*10410*/  S2R R3, SR_CgaCtaId ;  /* 0x0000000000037919 */ /* 0x000e220000008800 */
[----:B------:R-:W-:Y:S02]  /*10420*/  MOV R0, 0x400 ;  /* 0x0000040000007802 */ /* 0x000fe40000000f00 */
[----:B------:R-:W-:Y:S02]  /*10430*/  SHF.L.U32 R2, R12, 0x1f, RZ ;  /* 0x0000001f0c027819 */ /* 0x000fe400000006ff */
[----:B0-----:R-:W-:-:S05]  /*10440*/  LEA R0, R3, R0, 0x18 ;  /* 0x0000000003007211 */ /* 0x001fca00078ec0ff */
[----:B------:R-:W-:-:S04]  /*10450*/  VIADD R0, R0, 0x20 ;  /* 0x0000002000007836 */ /* 0x000fc80000000000 */
[C---:B------:R-:W-:Y:S02]  /*10460*/  IMAD R5, R11.reuse, 0x8, R0 ;  /* 0x000000080b057824 */ /* 0x040fe400078e0200 */
[----:B------:R-:W-:Y:S02]  /*10470*/  VIADD R11, R11, 0x1 ;  /* 0x000000010b0b7836 */ /* 0x000fe40000000000 */
[----:B------:R-:W0:Y:S03]  /*10480*/  SYNCS.PHASECHK.TRANS64.TRYWAIT P0, [R5+URZ], R2 ;  /* 0x00000002050075a7 */ /* 0x000e26000800017f */
[----:B------:R-:W-:-:S04]  /*10490*/  ISETP.NE.AND P1, PT, R11, 0x4, PT ;  /* 0x000000040b00780c */ /* 0x000fc80003f25270 */
[----:B------:R-:W-:Y:S02]  /*104a0*/  SEL R3, RZ, 0x1, P1 ;  /* 0x00000001ff037807 */ /* 0x000fe40000800000 */
[----:B------:R-:W-:Y:S02]  /*104b0*/  SEL R11, R11, RZ, P1 ;  /* 0x000000ff0b0b7207 */ /* 0x000fe40000800000 */
[----:B------:R-:W-:-:S03]  /*104c0*/  LOP3.LUT R12, R12, R3, RZ, 0x3c, !PT ;  /* 0x000000030c0c7212 */ /* 0x000fc600078e3cff */
[----:B------:R-:W-:Y:S01]  /*104d0*/  IMAD R7, R11, 0x8, R0 ;  /* 0x000000080b077824 */ /* 0x000fe200078e0200 */
[----:B------:R-:W-:Y:S01]  /*104e0*/  SHF.L.U32 R4, R12, 0x1f, RZ ;  /* 0x0000001f0c047819 */ /* 0x000fe200000006ff */
[----:B0-----:R-:W-:Y:S06]  /*104f0*/  @!P0 BRA `(.L_x_317) ;  /* 0x0000000000ec8947 */ /* 0x001fec0003800000 */
.L_x_328:
[----:B------:R-:W1:Y:S01]  /*10500*/  SYNCS.PHASECHK.TRANS64.TRYWAIT P0, [R7+URZ], R4 ;  /* 0x00000004070075a7 */ /* 0x000e62000800017f */
[----:B0-----:R-:W-:-:S05]  /*10510*/  VIADD R2, R11, 0x1 ;  /* 0x000000010b027836 */ /* 0x001fca0000000000 */
[----:B------:R-:W-:-:S04]  /*10520*/  ISETP.NE.AND P1, PT, R2, 0x4, PT ;  /* 0x000000040200780c */ /* 0x000fc80003f25270 */
[----:B------:R-:W-:Y:S02]  /*10530*/  SEL R3, RZ, 0x1, P1 ;  /* 0x00000001ff037807 */ /* 0x000fe40000800000 */
[----:B------:R-:W-:Y:S02]  /*10540*/  SEL R9, R2, RZ, P1 ;  /* 0x000000ff02097207 */ /* 0x000fe40000800000 */
[----:B------:R-:W-:-:S03]  /*10550*/  LOP3.LUT R11, R12, R3, RZ, 0x3c, !PT ;  /* 0x000000030c0b7212 */ /* 0x000fc600078e3cff */
[----:B------:R-:W-:Y:S01]  /*10560*/  IMAD R6, R9, 0x8, R0 ;  /* 0x0000000809067824 */ /* 0x000fe200078e0200 */
[----:B------:R-:W-:Y:S01]  /*10570*/  SHF.L.U32 R5, R11, 0x1f, RZ ;  /* 0x0000001f0b057819 */ /* 0x000fe200000006ff */
[----:B-1----:R-:W-:Y:S06]  /*10580*/  @!P0 BRA `(.L_x_318) ;  /* 0x0000000000dc8947 */ /* 0x002fec0003800000 */
.L_x_329:
[----:B------:R-:W1:Y:S01]  /*10590*/  SYNCS.PHASECHK.TRANS64.TRYWAIT P0, [R6+URZ], R5 ;  /* 0x00000005060075a7 */ /* 0x000e62000800017f */
[----:B------:R-:W-:-:S05]  /*105a0*/  VIADD R2, R9, 0x1 ;  /* 0x0000000109027836 */ /* 0x000fca0000000000 */
[----:B------:R-:W-:-:S04]  /*105b0*/  ISETP.NE.AND P1, PT, R2, 0x4, PT ;  /* 0x000000040200780c */ /* 0x000fc80003f25270 */
[----:B0-----:R-:W-:Y:S02]  /*105c0*/  SEL R4, RZ, 0x1, P1 ;  /* 0x00000001ff047807 */ /* 0x001fe40000800000 */
[----:B------:R-:W-:Y:S02]  /*105d0*/  SEL R3, R2, RZ, P1 ;  /* 0x000000ff02037207 */ /* 0x000fe40000800000 */
[----:B------:R-:W-:Y:S01]  /*105e0*/  LOP3.LUT R4, R11, R4, RZ, 0x3c, !PT ;  /* 0x000000040b047212 */ /* 0x000fe200078e3cff */
[----:B-1----:R-:W-:Y:S06]  /*105f0*/  @!P0 BRA `(.L_x_319) ;  /* 0x0000000000d48947 */ /* 0x002fec0003800000 */
.L_x_330:
[----:B------:R-:W-:Y:S01]  /*10600*/  IMAD R3, R3, 0x8, R0 ;  /* 0x0000000803037824 */ /* 0x000fe200078e0200 */
[----:B------:R-:W-:-:S07]  /*10610*/  SHF.L.U32 R0, R4, 0x1f, RZ ;  /* 0x0000001f04007819 */ /* 0x000fce00000006ff */
.L_x_320:
[----:B-1----:R1:W2:Y:S02]  /*10620*/  SYNCS.PHASECHK.TRANS64.TRYWAIT P0, [R3+URZ], R0 ;  /* 0x00000000030075a7 */ /* 0x0022a4000800017f */
[----:B--2---:R-:W-:Y:S05]  /*10630*/  @!P0 NANOSLEEP.SYNCS 0x989680 ;  /* 0x009896800000895d */ /* 0x004fea0003900000 */
[----:B------:R-:W2:Y:S02]  /*10640*/  @!P0 SYNCS.PHASECHK.TRANS64 P0, [R3+URZ], R0 ;  /* 0x00000000030085a7 */ /* 0x000ea4000800007f */
[----:B--2---:R-:W-:Y:S05]  /*10650*/  @!P0 BRA `(.L_x_320) ;  /* 0xfffffffc00f08947 */ /* 0x004fea000383ffff */
.L_x_315:
[----:B------:R-:W-:Y:S05]  /*10660*/  BSYNC B0 ;  /* 0x0000000000007941 */ /* 0x000fea0003800000 */
.L_x_314:
[----:B------:R-:W-:Y:S05]  /*10670*/  EXIT ;  /* 0x000000000000794d */ /* 0x000fea0003800000 */
.L_x_21:
[----:B-1----:R-:W-:-:S04]  /*10680*/  IMAD.U32 R3, RZ, RZ, UR6 ;  /* 0x00000006ff037e24 */ /* 0x002fc8000f8e00ff */
[----:B------:R1:W2:Y:S03]  /*10690*/  SYNCS.PHASECHK.TRANS64.TRYWAIT P0, [R3+URZ], R0 ;  /* 0x00000000030075a7 */ /* 0x0002a6000800017f */
[----:B--2---:R-:W-:Y:S05]  /*106a0*/  @!P0 NANOSLEEP.SYNCS 0x989680 ;  /* 0x009896800000895d */ /* 0x004fea0003900000 */
[----:B------:R-:W2:Y:S02]  /*106b0*/  @!P0 SYNCS.PHASECHK.TRANS64 P0, [R3+URZ], R0 ;  /* 0x00000000030085a7 */ /* 0x000ea4000800007f */
[----:B--2---:R-:W-:Y:S05]  /*106c0*/  @!P0 BRA `(.L_x_21) ;  /* 0xfffffffc00ec8947 */ /* 0x004fea000383ffff */
[----:B------:R-:W-:Y:S05]  /*106d0*/  BRA `(.L_x_20) ;  /* 0xffffff1400d07947 */ /* 0x000fea000383ffff */
.L_x_27:
[----:B-----5:R2:W-:Y:S02]  /*106e0*/  STL [R1+0x88], R0 ;  /* 0x0000880001007387 */ /* 0x0205e40000100800 */
[----:B--2---:R-:W-:-:S04]  /*106f0*/  IMAD.U32 R0, RZ, RZ, UR16 ;  /* 0x00000010ff007e24 */ /* 0x004fc8000f8e00ff */
[----:B------:R2:W3:Y:S03]  /*10700*/  SYNCS.PHASECHK.TRANS64.TRYWAIT P0, [R0+URZ], R229 ;  /* 0x000000e5000075a7 */ /* 0x0004e6000800017f */
[----:B---3--:R-:W-:Y:S05]  /*10710*/  @!P0 NANOSLEEP.SYNCS 0x989680 ;  /* 0x009896800000895d */ /* 0x008fea0003900000 */
[----:B------:R2:W3:Y:S02]  /*10720*/  @!P0 SYNCS.PHASECHK.TRANS64 P0, [R0+URZ], R229 ;  /* 0x000000e5000085a7 */ /* 0x0004e4000800007f */
[----:B--2---:R2:W5:Y:S02]  /*10730*/  LDL.LU R0, [R1+0x88] ;  /* 0x0000880001007983 */ /* 0x0045640000300800 */
[----:B--23--:R-:W-:Y:S05]  /*10740*/  @!P0 BRA `(.L_x_27) ;  /* 0xfffffffc00e48947 */ /* 0x00cfea000383ffff */
[----:B------:R-:W-:Y:S05]  /*10750*/  BRA `(.L_x_26) ;  /* 0xffffff28009c7947 */ /* 0x000fea000383ffff */
.L_x_302:
[----:B------:R-:W-:Y:S01]  /*10760*/  BSSY B1, `(.L_x_321) ;  /* 0x0000006000017945 */ /* 0x000fe20003800000 */
[----:B------:R-:W-:-:S07]  /*10770*/  IMAD.MOV.U32 R0, RZ, RZ, -0x1 ;  /* 0xffffffffff007424 */ /* 0x000fce00078e00ff */
[----:B------:R-:W-:Y:S05]  /*10780*/  WARPSYNC.COLLECTIVE R0, `(.L_x_322) ;  /* 0x00000000000c7348 */ /* 0x000fea0003c00000 */
[----:B------:R-:W-:Y:S02]  /*10790*/  ELECT P0, UR62, PT ;  /* 0x00000000003e782f */ /* 0x000fe40003800000 */
[----:B------:R-:W-:Y:S01]  /*107a0*/  MOV R0, UR62 ;  /* 0x0000003e00007c02 */ /* 0x000fe20008000f00 */
[----:B------:R-:W-:Y:S10]  /*107b0*/  ENDCOLLECTIVE ;  /* 0x000000000000791b */ /* 0x000ff40003800000 */
.L_x_322:
[----:B------:R-:W-:Y:S05]  /*107c0*/  BSYNC B1 ;  /* 0x0000000000017941 */ /* 0x000fea0003800000 */
.L_x_321:
[----:B------:R-:W-:Y:S05]  /*107d0*/  BRA `(.L_x_323) ;  /* 0xfffffff0000c7947 */ /* 0x000fea000383ffff */
.L_x_305:
[----:B0-----:R0:W2:Y:S02]  /*107e0*/  SYNCS.PHASECHK.TRANS64.TRYWAIT P0, [R5+URZ+0x20], R2 ;  /* 0x00002002050075a7 */ /* 0x0010a4000800017f */
[----:B--2---:R-:W-:Y:S05]  /*107f0*/  @!P0 NANOSLEEP.SYNCS 0x989680 ;  /* 0x009896800000895d */ /* 0x004fea0003900000 */
[----:B------:R-:W2:Y:S02]  /*10800*/  @!P0 SYNCS.PHASECHK.TRANS64 P0, [R5+URZ+0x20], R2 ;  /* 0x00002002050085a7 */ /* 0x000ea4000800007f */
[----:B--2---:R-:W-:Y:S05]  /*10810*/  @!P0 BRA `(.L_x_305) ;  /* 0xfffffffc00f08947 */ /* 0x004fea000383ffff */
[----:B------:R-:W-:Y:S05]  /*10820*/  BRA `(.L_x_324) ;  /* 0xfffffff000487947 */ /* 0x000fea000383ffff */
.L_x_313:
[----:B------:R-:W-:Y:S01]  /*10830*/  BSSY B0, `(.L_x_325) ;  /* 0x0000006000007945 */ /* 0x000fe20003800000 */
[----:B------:R-:W-:-:S07]  /*10840*/  IMAD.MOV.U32 R0, RZ, RZ, -0x1 ;  /* 0xffffffffff007424 */ /* 0x000fce00078e00ff */
[----:B------:R-:W-:Y:S05]  /*10850*/  WARPSYNC.COLLECTIVE R0, `(.L_x_326) ;  /* 0x00000000000c7348 */ /* 0x000fea0003c00000 */
[----:B------:R-:W-:Y:S02]  /*10860*/  ELECT P0, UR62, PT ;  /* 0x00000000003e782f */ /* 0x000fe40003800000 */
[----:B------:R-:W-:Y:S01]  /*10870*/  MOV R0, UR62 ;  /* 0x0000003e00007c02 */ /* 0x000fe20008000f00 */
[----:B------:R-:W-:Y:S10]  /*10880*/  ENDCOLLECTIVE ;  /* 0x000000000000791b */ /* 0x000ff40003800000 */
.L_x_326:
[----:B------:R-:W-:Y:S05]  /*10890*/  BSYNC B0 ;  /* 0x0000000000007941 */ /* 0x000fea0003800000 */
.L_x_325:
[----:B------:R-:W-:Y:S05]  /*108a0*/  BRA `(.L_x_327) ;  /* 0xfffffff800bc7947 */ /* 0x000fea000383ffff */
.L_x_317:
[----:B0-----:R0:W1:Y:S02]  /*108b0*/  SYNCS.PHASECHK.TRANS64.TRYWAIT P0, [R5+URZ], R2 ;  /* 0x00000002050075a7 */ /* 0x001064000800017f */
[----:B-1----:R-:W-:Y:S05]  /*108c0*/  @!P0 NANOSLEEP.SYNCS 0x989680 ;  /* 0x009896800000895d */ /* 0x002fea0003900000 */
[----:B------:R-:W1:Y:S02]  /*108d0*/  @!P0 SYNCS.PHASECHK.TRANS64 P0, [R5+URZ], R2 ;  /* 0x00000002050085a7 */ /* 0x000e64000800007f */
[----:B-1----:R-:W-:Y:S05]  /*108e0*/  @!P0 BRA `(.L_x_317) ;  /* 0xfffffffc00f08947 */ /* 0x002fea000383ffff */
[----:B------:R-:W-:Y:S05]  /*108f0*/  BRA `(.L_x_328) ;  /* 0xfffffffc00007947 */ /* 0x000fea000383ffff */
.L_x_318:
[----:B0-----:R0:W1:Y:S02]  /*10900*/  SYNCS.PHASECHK.TRANS64.TRYWAIT P0, [R7+URZ], R4 ;  /* 0x00000004070075a7 */ /* 0x001064000800017f */
[----:B-1----:R-:W-:Y:S05]  /*10910*/  @!P0 NANOSLEEP.SYNCS 0x989680 ;  /* 0x009896800000895d */ /* 0x002fea0003900000 */
[----:B------:R-:W1:Y:S02]  /*10920*/  @!P0 SYNCS.PHASECHK.TRANS64 P0, [R7+URZ], R4 ;  /* 0x00000004070085a7 */ /* 0x000e64000800007f */
[----:B-1----:R-:W-:Y:S05]  /*10930*/  @!P0 BRA `(.L_x_318) ;  /* 0xfffffffc00f08947 */ /* 0x002fea000383ffff */
[----:B------:R-:W-:Y:S05]  /*10940*/  BRA `(.L_x_329) ;  /* 0xfffffffc00107947 */ /* 0x000fea000383ffff */
.L_x_319:
[----:B0-----:R0:W1:Y:S02]  /*10950*/  SYNCS.PHASECHK.TRANS64.TRYWAIT P0, [R6+URZ], R5 ;  /* 0x00000005060075a7 */ /* 0x001064000800017f */
[----:B-1----:R-:W-:Y:S05]  /*10960*/  @!P0 NANOSLEEP.SYNCS 0x989680 ;  /* 0x009896800000895d */ /* 0x002fea0003900000 */
[----:B------:R-:W1:Y:S02]  /*10970*/  @!P0 SYNCS.PHASECHK.TRANS64 P0, [R6+URZ], R5 ;  /* 0x00000005060085a7 */ /* 0x000e64000800007f */
[----:B-1----:R-:W-:Y:S05]  /*10980*/  @!P0 BRA `(.L_x_319) ;  /* 0xfffffffc00f08947 */ /* 0x002fea000383ffff */
[----:B------:R-:W-:Y:S05]  /*10990*/  BRA `(.L_x_330) ;  /* 0xfffffffc00187947 */ /* 0x000fea000383ffff */
.L_x_331:
[----:B------:R-:W-:-:S00]  /*109a0*/  BRA `(.L_x_331) ;  /* 0xfffffffc00fc7947 */ /* 0x000fc0000383ffff */
[----:B------:R-:W-:-:S00]  /*109b0*/  NOP ;  /* 0x0000000000007918 */ /* 0x000fc00000000000 */
        /* <DEDUP_REMOVED lines=12> */
.L_x_332:


//--------------------- .nv.shared._ZN7cutlass13device_kernelINS_4gemm6kernel13GemmUniversalIN4cute5tupleIJiiiiEEENS1_10collective13CollectiveMmaINS1_37MainloopSm90TmaGmmaWarpSpecializedFP8ILi4ENS5_IJNS4_1CILi2EEENSA_ILi1EEESC_EEENS1_35KernelTmaWarpSpecializedCooperativeEEENS5_IJNSA_ILi256EEENSA_ILi128EEESH_EEENS_12float_e5m2_tENS5_IJlSC_lEEESJ_SK_NS4_8TiledMMAINS4_8MMA_AtomIJNS4_4SM904GMMA31MMA_64x128x32_F32E5M2E5M2_SS_TNILNSO_7ScaleInE1ELSQ_1EEEEEENS4_6LayoutISD_NS5_IJSC_NSA_ILi0EEESU_EEEEENS5_IJNS4_10UnderscoreESX_SX_EEEEENS4_13SM90_TMA_LOADENS4_14ComposedLayoutINS4_7SwizzleILi3ELi4ELi3EEENS4_18smem_ptr_flag_bitsILi8EEENST_INS5_IJNSA_ILi8EEESH_EEENS5_IJSH_SC_EEEEEEEvNS4_8identityENS4_23SM90_TMA_LOAD_MULTICASTES1A_vS1B_EENS_8epilogue10collective6detail29Sm90TmaWarpSpecializedAdapterINS1F_15DefaultEpilogueISJ_SK_SK_NS1E_6thread17LinearCombinationISJ_Li1EffLNS1J_9ScaleType4KindE0ELNS_15FloatRoundStyleE2ESJ_EENS1_15EpilogueDefaultEEEEEvvEEEEvNT_6ParamsE --------------------------
	.section	.nv.shared._ZN7cutlass13device_kernelINS_4gemm6kernel13GemmUniversalIN4cute5tupleIJiiiiEEENS1_10collective13CollectiveMmaINS1_37MainloopSm90TmaGmmaWarpSpecializedFP8ILi4ENS5_IJNS4_1CILi2EEENSA_ILi1EEESC_EEENS1_35KernelTmaWarpSpecializedCooperativeEEENS5_IJNSA_ILi256EEENSA_ILi128EEESH_EEENS_12float_e5m2_tENS5_IJlSC_lEEESJ_SK_NS4_8TiledMMAINS4_8MMA_AtomIJNS4_4SM904GMMA31MMA_64x128x32_F32E5M2E5M2_SS_TNILNSO_7ScaleInE1ELSQ_1EEEEEENS4_6LayoutISD_NS5_IJSC_NSA_ILi0EEESU_EEEEENS5_IJNS4_10UnderscoreESX_SX_EEEEENS4_13SM90_TMA_LOADENS4_14ComposedLayoutINS4_7SwizzleILi3ELi4ELi3EEENS4_18smem_ptr_flag_bitsILi8EEENST_INS5_IJNSA_ILi8EEESH_EEENS5_IJSH_SC_EEEEEEEvNS4_8identityENS4_23SM90_TMA_LOAD_MULTICASTES1A_vS1B_EENS_8epilogue10collective6detail29Sm90TmaWarpSpecializedAdapterINS1F_15DefaultEpilogueISJ_SK_SK_NS1E_6thread17LinearCombinationISJ_Li1EffLNS1J_9ScaleType4KindE0ELNS_15FloatRoundStyleE2ESJ_EENS1_15EpilogueDefaultEEEEEvvEEEEvNT_6ParamsE,"aw",@nobits
	.sectionflags	@""
	.align	16
	.zero		1024


//--------------------- .nv.shared.reserved.0     --------------------------
	.section	.nv.shared.reserved.0,"aw",@nobits
	.weak		__nv_reservedSMEM_offset_0_alias
	.size		__nv_reservedSMEM_offset_0_alias, 0, 0
	.other		__nv_reservedSMEM_offset_0_alias,@"STO_CUDA_RESERVED_SHARED STV_DEFAULT"
__nv_reservedSMEM_offset_0_alias:
	.zero		0


//--------------------- .nv.global                --------------------------
	.section	.nv.global,"aw",@nobits
.nv.global:
	.type		_ZN40_INTERNAL_19f79905_4_k_cu_188b26f6_232024cute1_E,@object
	.size		_ZN40_INTERNAL_19f79905_4_k_cu_188b26f6_232024cute1_E,(_ZN40_INTERNAL_19f79905_4_k_cu_188b26f6_232024cuda3std3__45__cpo6cbeginE - _ZN40_INTERNAL_19f79905_4_k_cu_188b26f6_232024cute1_E)
_ZN40_INTERNAL_19f79905_4_k_cu_188b26f6_232024cute1_E:
	.zero		1
	.type		_ZN40_INTERNAL_19f79905_4_k_cu_188b26f6_232024cuda3std3__45__cpo6cbeginE,@object
	.size		_ZN40_INTERNAL_19f79905_4_k_cu_188b26f6_232024cuda3std3__45__cpo6cbeginE,(_ZN40_INTERNAL_19f79905_4_k_cu_188b26f6_232024cuda3std3__48in_placeE - _ZN40_INTERNAL_19f79905_4_k_cu_188b26f6_232024cuda3std3__45__cpo6cbeginE)
_ZN40_INTERNAL_19f79905_4_k_cu_188b26f6_232024cuda3std3__45__cpo6cbeginE:
	.zero		1
	.type		_ZN40_INTERNAL_19f79905_4_k_cu_188b26f6_232024cuda3std3__48in_placeE,@object
	.size		_ZN40_INTERNAL_19f79905_4_k_cu_188b26f6_232024cuda3std3__48in_placeE,(_ZN40_INTERNAL_19f79905_4_k_cu_188b26f6_232024cuda3std6ranges3__45__cpo9iter_moveE - _ZN40_INTERNAL_19f79905_4_k_cu_188b26f6_232024cuda3std3__48in_placeE)
_ZN40_INTERNAL_19f79905_4_k_cu_188b26f6_232024cuda3std3__48in_placeE:
	.zero		1
	.type		_ZN40_INTERNAL_19f79905_4_k_cu_188b26f6_232024cuda3std6ranges3__45__cpo9iter_moveE,@object
	.size		_ZN40_INTERNAL_19f79905_4_k_cu_188b26f6_232024cuda3std6ranges3__45__cpo9iter_moveE,(_ZN40_INTERNAL_19f79905_4_k_cu_188b26f6_232024cuda3std3__45__cpo5beginE - _ZN40_INTERNAL_19f79905_4_k_cu_188b26f6_232024cuda3std6ranges3__45__cpo9iter_moveE)
_ZN40_INTERNAL_19f79905_4_k_cu_188b26f6_232024cuda3std6ranges3__45__cpo9iter_moveE:
	.zero		1
	.type		_ZN40_INTERNAL_19f79905_4_k_cu_188b26f6_232024cuda3std3__45__cpo5beginE,@object
	.size		_ZN40_INTERNAL_19f79905_4_k_cu_188b26f6_232024cuda3std3__45__cpo5beginE,(_ZN40_INTERNAL_19f79905_4_k_cu_188b26f6_232024cuda3std3__442_GLOBAL__N__19f79905_4_k_cu_188b26f6_232026ignoreE - _ZN40_INTERNAL_19f79905_4_k_cu_188b26f6_232024cuda3std3__45__cpo5beginE)
_ZN40_INTERNAL_19f79905_4_k_cu_188b26f6_232024cuda3std3__45__cpo5beginE:
	.zero		1
	.type		_ZN40_INTERNAL_19f79905_4_k_cu_188b26f6_232024cuda3std3__442_GLOBAL__N__19f79905_4_k_cu_188b26f6_232026ignoreE,@object
	.size		_ZN40_INTERNAL_19f79905_4_k_cu_188b26f6_232024cuda3std3__442_GLOBAL__N__19f79905_4_k_cu_188b26f6_232026ignoreE,(_ZN40_INTERNAL_19f79905_4_k_cu_188b26f6_232024cute7productE - _ZN40_INTERNAL_19f79905_4_k_cu_188b26f6_232024cuda3std3__442_GLOBAL__N__19f79905_4_k_cu_188b26f6_232026ignoreE)
_ZN40_INTERNAL_19f79905_4_k_cu_188b26f6_232024cuda3std3__442_GLOBAL__N__19f79905_4_k_cu_188b26f6_232026ignoreE:
	.zero		1
	.type		_ZN40_INTERNAL_19f79905_4_k_cu_188b26f6_232024cute7productE,@object
	.size		_ZN40_INTERNAL_19f79905_4_k_cu_188b26f6_232024cute7productE,(_ZN40_INTERNAL_19f79905_4_k_cu_188b26f6_232024cuda3std3__45__cpo3endE - _ZN40_INTERNAL_19f79905_4_k_cu_188b26f6_232024cute7productE)
_ZN40_INTERNAL_19f79905_4_k_cu_188b26f6_232024cute7productE:
	.zero		1
	.type		_ZN40_INTERNAL_19f79905_4_k_cu_188b26f6_232024cuda3std3__45__cpo3endE,@object
	.size		_ZN40_INTERNAL_19f79905_4_k_cu_188b26f6_232024cuda3std3__45__cpo3endE,(_ZN40_INTERNAL_19f79905_4_k_cu_188b26f6_232024cuda3std3__419piecewise_constructE - _ZN40_INTERNAL_19f79905_4_k_cu_188b26f6_232024cuda3std3__45__cpo3endE)
_ZN40_INTERNAL_19f79905_4_k_cu_188b26f6_232024cuda3std3__45__cpo3endE:
	.zero		1
	.type		_ZN40_INTERNAL_19f79905_4_k_cu_188b26f6_232024cuda3std3__419piecewise_constructE,@object
	.size		_ZN40_INTERNAL_19f79905_4_k_cu_188b26f6_232024cuda3std3__419piecewise_constructE,(_ZN40_INTERNAL_19f79905_4_k_cu_188b26f6_232024cuda3std3__45__cpo4cendE - _ZN40_INTERNAL_19f79905_4_k_cu_188b26f6_232024cuda3std3__419piecewise_constructE)
_ZN40_INTERNAL_19f79905_4_k_cu_188b26f6_232024cuda3std3__419piecewise_constructE:
	.zero		1
	.type		_ZN40_INTERNAL_19f79905_4_k_cu_188b26f6_232024cuda3std3__45__cpo4cendE,@object
	.size		_ZN40_INTERNAL_19f79905_4_k_cu_188b26f6_232024cuda3std3__45__cpo4cendE,(_ZN40_INTERNAL_19f79905_4_k_cu_188b26f6_232024cuda3std6ranges3__45__cpo4swapE - _ZN40_INTERNAL_19f79905_4_k_cu_188b26f6_232024cuda3std3__45__cpo4cendE)
_ZN40_INTERNAL_19f79905_4_k_cu_188b26f6_232024cuda3std3__45__cpo4cendE:
	.zero		1
	.type		_ZN40_INTERNAL_19f79905_4_k_cu_188b26f6_232024cuda3std6ranges3__45__cpo4swapE,@object
	.size		_ZN40_INTERNAL_19f79905_4_k_cu_188b26f6_232024cuda3std6ranges3__45__cpo4swapE,(.L_7 - _ZN40_INTERNAL_19f79905_4_k_cu_188b26f6_232024cuda3std6ranges3__45__cpo4swapE)
_ZN40_INTERNAL_19f79905_4_k_cu_188b26f6_232024cuda3std6ranges3__45__cpo4swapE:
	.zero		1
.L_7:


//--------------------- .nv.constant0._ZN7cutlass13device_kernelINS_4gemm6kernel13GemmUniversalIN4cute5tupleIJiiiiEEENS1_10collective13CollectiveMmaINS1_37MainloopSm90TmaGmmaWarpSpecializedFP8ILi4ENS5_IJNS4_1CILi2EEENSA_ILi1EEESC_EEENS1_35KernelTmaWarpSpecializedCooperativeEEENS5_IJNSA_ILi256EEENSA_ILi128EEESH_EEENS_12float_e5m2_tENS5_IJlSC_lEEESJ_SK_NS4_8TiledMMAINS4_8MMA_AtomIJNS4_4SM904GMMA31MMA_64x128x32_F32E5M2E5M2_SS_TNILNSO_7ScaleInE1ELSQ_1EEEEEENS4_6LayoutISD_NS5_IJSC_NSA_ILi0EEESU_EEEEENS5_IJNS4_10UnderscoreESX_SX_EEEEENS4_13SM90_TMA_LOADENS4_14ComposedLayoutINS4_7SwizzleILi3ELi4ELi3EEENS4_18smem_ptr_flag_bitsILi8EEENST_INS5_IJNSA_ILi8EEESH_EEENS5_IJSH_SC_EEEEEEEvNS4_8identityENS4_23SM90_TMA_LOAD_MULTICASTES1A_vS1B_EENS_8epilogue10collective6detail29Sm90TmaWarpSpecializedAdapterINS1F_15DefaultEpilogueISJ_SK_SK_NS1E_6thread17LinearCombinationISJ_Li1EffLNS1J_9ScaleType4KindE0ELNS_15FloatRoundStyleE2ESJ_EENS1_15EpilogueDefaultEEEEEvvEEEEvNT_6ParamsE --------------------------
	.section	.nv.constant0._ZN7cutlass13device_kernelINS_4gemm6kernel13GemmUniversalIN4cute5tupleIJiiiiEEENS1_10collective13CollectiveMmaINS1_37MainloopSm90TmaGmmaWarpSpecializedFP8ILi4ENS5_IJNS4_1CILi2EEENSA_ILi1EEESC_EEENS1_35KernelTmaWarpSpecializedCooperativeEEENS5_IJNSA_ILi256EEENSA_ILi128EEESH_EEENS_12float_e5m2_tENS5_IJlSC_lEEESJ_SK_NS4_8TiledMMAINS4_8MMA_AtomIJNS4_4SM904GMMA31MMA_64x128x32_F32E5M2E5M2_SS_TNILNSO_7ScaleInE1ELSQ_1EEEEEENS4_6LayoutISD_NS5_IJSC_NSA_ILi0EEESU_EEEEENS5_IJNS4_10UnderscoreESX_SX_EEEEENS4_13SM90_TMA_LOADENS4_14ComposedLayoutINS4_7SwizzleILi3ELi4ELi3EEENS4_18smem_ptr_flag_bitsILi8EEENST_INS5_IJNSA_ILi8EEESH_EEENS5_IJSH_SC_EEEEEEEvNS4_8identityENS4_23SM90_TMA_LOAD_MULTICASTES1A_vS1B_EENS_8epilogue10collective6detail29Sm90TmaWarpSpecializedAdapterINS1F_15DefaultEpilogueISJ_SK_SK_NS1E_6thread17LinearCombinationISJ_Li1EffLNS1J_9ScaleType4KindE0ELNS_15FloatRoundStyleE2ESJ_EENS1_15EpilogueDefaultEEEEEvvEEEEvNT_6ParamsE,"a",@progbits
	.sectionflags	@""
	.align	4
.nv.constant0._ZN7cutlass13device_kernelINS_4gemm6kernel13GemmUniversalIN4cute5tupleIJiiiiEEENS1_10collective13CollectiveMmaINS1_37MainloopSm90TmaGmmaWarpSpecializedFP8ILi4ENS5_IJNS4_1CILi2EEENSA_ILi1EEESC_EEENS1_35KernelTmaWarpSpecializedCooperativeEEENS5_IJNSA_ILi256EEENSA_ILi128EEESH_EEENS_12float_e5m2_tENS5_IJlSC_lEEESJ_SK_NS4_8TiledMMAINS4_8MMA_AtomIJNS4_4SM904GMMA31MMA_64x128x32_F32E5M2E5M2_SS_TNILNSO_7ScaleInE1ELSQ_1EEEEEENS4_6LayoutISD_NS5_IJSC_NSA_ILi0EEESU_EEEEENS5_IJNS4_10UnderscoreESX_SX_EEEEENS4_13SM90_TMA_LOADENS4_14ComposedLayoutINS4_7SwizzleILi3ELi4ELi3EEENS4_18smem_ptr_flag_bitsILi8EEENST_INS5_IJNSA_ILi8EEESH_EEENS5_IJSH_SC_EEEEEEEvNS4_8identityENS4_23SM90_TMA_LOAD_MULTICASTES1A_vS1B_EENS_8epilogue10collective6detail29Sm90TmaWarpSpecializedAdapterINS1F_15DefaultEpilogueISJ_SK_SK_NS1E_6thread17LinearCombinationISJ_Li1EffLNS1J_9ScaleType4KindE0ELNS_15FloatRoundStyleE2ESJ_EENS1_15EpilogueDefaultEEEEEvvEEEEvNT_6ParamsE:
	.zero		1664


//--------------------- SYMBOLS --------------------------

	.type		.nv.reservedSmem.offset0,@object
	.size		.nv.reservedSmem.offset0,0x4
